//
// Generated by NVIDIA NVVM Compiler
//
// Compiler Build ID: CL-36424714
// Cuda compilation tools, release 13.0, V13.0.88
// Based on NVVM 20.0.0
//

.version 9.0
.target sm_100
.address_size 64

	// .globl	_Z17blockStrideKernelILj8EEvjPKiS1_Px
.extern .shared .align 16 .b8 warp_partial_sum[];

.visible .entry _Z17blockStrideKernelILj8EEvjPKiS1_Px(
	.param .u32 _Z17blockStrideKernelILj8EEvjPKiS1_Px_param_0,
	.param .u64 .ptr .align 1 _Z17blockStrideKernelILj8EEvjPKiS1_Px_param_1,
	.param .u64 .ptr .align 1 _Z17blockStrideKernelILj8EEvjPKiS1_Px_param_2,
	.param .u64 .ptr .align 1 _Z17blockStrideKernelILj8EEvjPKiS1_Px_param_3
)
{
	.reg .pred 	%p<31>;
	.reg .b32 	%r<233>;
	.reg .b64 	%rd<206>;

	ld.param.u32 	%r31, [_Z17blockStrideKernelILj8EEvjPKiS1_Px_param_0];
	ld.param.u64 	%rd25, [_Z17blockStrideKernelILj8EEvjPKiS1_Px_param_1];
	ld.param.u64 	%rd26, [_Z17blockStrideKernelILj8EEvjPKiS1_Px_param_2];
	ld.param.u64 	%rd27, [_Z17blockStrideKernelILj8EEvjPKiS1_Px_param_3];
	cvta.to.global.u64 	%rd1, %rd27;
	cvta.to.global.u64 	%rd2, %rd26;
	cvta.to.global.u64 	%rd3, %rd25;
	mov.u32 	%r1, %tid.x;
	mov.u32 	%r32, %ctaid.x;
	shl.b32 	%r2, %r32, 8;
	shr.u32 	%r33, %r31, 8;
	mov.u32 	%r3, %nctaid.x;
	div.u32 	%r34, %r33, %r3;
	shl.b32 	%r4, %r34, 8;
	mul.lo.s32 	%r5, %r4, %r32;
	add.s32 	%r229, %r5, %r1;
	add.s32 	%r7, %r229, %r4;
	setp.ge.u32 	%p1, %r229, %r7;
	mov.b64 	%rd203, 0;
	@%p1 bra 	$L__BB0_14;
	add.s32 	%r35, %r229, 256;
	max.u32 	%r36, %r35, %r7;
	not.b32 	%r37, %r5;
	add.s32 	%r38, %r36, %r37;
	sub.s32 	%r39, %r38, %r1;
	shr.u32 	%r40, %r39, 8;
	add.s32 	%r8, %r40, 1;
	and.b32  	%r9, %r8, 15;
	setp.lt.u32 	%p2, %r39, 3840;
	mov.b64 	%rd203, 0;
	@%p2 bra 	$L__BB0_5;
	add.s32 	%r227, %r229, 2048;
	and.b32  	%r41, %r8, 33554416;
	neg.s32 	%r226, %r41;
	mov.b64 	%rd203, 0;
$L__BB0_3:
	.pragma "nounroll";
	add.s32 	%r42, %r227, -2048;
	mul.wide.u32 	%rd31, %r42, 4;
	add.s64 	%rd32, %rd3, %rd31;
	ld.global.nc.u32 	%r43, [%rd32];
	add.s64 	%rd33, %rd2, %rd31;
	ld.global.nc.u32 	%r44, [%rd33];
	sub.s32 	%r45, %r43, %r44;
	abs.s32 	%r46, %r45;
	cvt.s64.s32 	%rd34, %r46;
	add.s64 	%rd35, %rd203, %rd34;
	add.s32 	%r47, %r227, -1792;
	mul.wide.u32 	%rd36, %r47, 4;
	add.s64 	%rd37, %rd3, %rd36;
	ld.global.nc.u32 	%r48, [%rd37];
	add.s64 	%rd38, %rd2, %rd36;
	ld.global.nc.u32 	%r49, [%rd38];
	sub.s32 	%r50, %r48, %r49;
	abs.s32 	%r51, %r50;
	cvt.s64.s32 	%rd39, %r51;
	add.s64 	%rd40, %rd35, %rd39;
	add.s32 	%r52, %r227, -1536;
	mul.wide.u32 	%rd41, %r52, 4;
	add.s64 	%rd42, %rd3, %rd41;
	ld.global.nc.u32 	%r53, [%rd42];
	add.s64 	%rd43, %rd2, %rd41;
	ld.global.nc.u32 	%r54, [%rd43];
	sub.s32 	%r55, %r53, %r54;
	abs.s32 	%r56, %r55;
	cvt.s64.s32 	%rd44, %r56;
	add.s64 	%rd45, %rd40, %rd44;
	add.s32 	%r57, %r227, -1280;
	mul.wide.u32 	%rd46, %r57, 4;
	add.s64 	%rd47, %rd3, %rd46;
	ld.global.nc.u32 	%r58, [%rd47];
	add.s64 	%rd48, %rd2, %rd46;
	ld.global.nc.u32 	%r59, [%rd48];
	sub.s32 	%r60, %r58, %r59;
	abs.s32 	%r61, %r60;
	cvt.s64.s32 	%rd49, %r61;
	add.s64 	%rd50, %rd45, %rd49;
	add.s32 	%r62, %r227, -1024;
	mul.wide.u32 	%rd51, %r62, 4;
	add.s64 	%rd52, %rd3, %rd51;
	ld.global.nc.u32 	%r63, [%rd52];
	add.s64 	%rd53, %rd2, %rd51;
	ld.global.nc.u32 	%r64, [%rd53];
	sub.s32 	%r65, %r63, %r64;
	abs.s32 	%r66, %r65;
	cvt.s64.s32 	%rd54, %r66;
	add.s64 	%rd55, %rd50, %rd54;
	add.s32 	%r67, %r227, -768;
	mul.wide.u32 	%rd56, %r67, 4;
	add.s64 	%rd57, %rd3, %rd56;
	ld.global.nc.u32 	%r68, [%rd57];
	add.s64 	%rd58, %rd2, %rd56;
	ld.global.nc.u32 	%r69, [%rd58];
	sub.s32 	%r70, %r68, %r69;
	abs.s32 	%r71, %r70;
	cvt.s64.s32 	%rd59, %r71;
	add.s64 	%rd60, %rd55, %rd59;
	add.s32 	%r72, %r227, -512;
	mul.wide.u32 	%rd61, %r72, 4;
	add.s64 	%rd62, %rd3, %rd61;
	ld.global.nc.u32 	%r73, [%rd62];
	add.s64 	%rd63, %rd2, %rd61;
	ld.global.nc.u32 	%r74, [%rd63];
	sub.s32 	%r75, %r73, %r74;
	abs.s32 	%r76, %r75;
	cvt.s64.s32 	%rd64, %r76;
	add.s64 	%rd65, %rd60, %rd64;
	add.s32 	%r77, %r227, -256;
	mul.wide.u32 	%rd66, %r77, 4;
	add.s64 	%rd67, %rd3, %rd66;
	ld.global.nc.u32 	%r78, [%rd67];
	add.s64 	%rd68, %rd2, %rd66;
	ld.global.nc.u32 	%r79, [%rd68];
	sub.s32 	%r80, %r78, %r79;
	abs.s32 	%r81, %r80;
	cvt.s64.s32 	%rd69, %r81;
	add.s64 	%rd70, %rd65, %rd69;
	add.s32 	%r82, %r227, 1792;
	mul.wide.u32 	%rd71, %r227, 4;
	add.s64 	%rd72, %rd3, %rd71;
	ld.global.nc.u32 	%r83, [%rd72];
	add.s64 	%rd73, %rd2, %rd71;
	ld.global.nc.u32 	%r84, [%rd73];
	sub.s32 	%r85, %r83, %r84;
	abs.s32 	%r86, %r85;
	cvt.s64.s32 	%rd74, %r86;
	add.s64 	%rd75, %rd70, %rd74;
	add.s32 	%r87, %r227, 256;
	mul.wide.u32 	%rd76, %r87, 4;
	add.s64 	%rd77, %rd3, %rd76;
	ld.global.nc.u32 	%r88, [%rd77];
	add.s64 	%rd78, %rd2, %rd76;
	ld.global.nc.u32 	%r89, [%rd78];
	sub.s32 	%r90, %r88, %r89;
	abs.s32 	%r91, %r90;
	cvt.s64.s32 	%rd79, %r91;
	add.s64 	%rd80, %rd75, %rd79;
	add.s32 	%r92, %r227, 512;
	mul.wide.u32 	%rd81, %r92, 4;
	add.s64 	%rd82, %rd3, %rd81;
	ld.global.nc.u32 	%r93, [%rd82];
	add.s64 	%rd83, %rd2, %rd81;
	ld.global.nc.u32 	%r94, [%rd83];
	sub.s32 	%r95, %r93, %r94;
	abs.s32 	%r96, %r95;
	cvt.s64.s32 	%rd84, %r96;
	add.s64 	%rd85, %rd80, %rd84;
	add.s32 	%r97, %r227, 768;
	mul.wide.u32 	%rd86, %r97, 4;
	add.s64 	%rd87, %rd3, %rd86;
	ld.global.nc.u32 	%r98, [%rd87];
	add.s64 	%rd88, %rd2, %rd86;
	ld.global.nc.u32 	%r99, [%rd88];
	sub.s32 	%r100, %r98, %r99;
	abs.s32 	%r101, %r100;
	cvt.s64.s32 	%rd89, %r101;
	add.s64 	%rd90, %rd85, %rd89;
	add.s32 	%r102, %r227, 1024;
	mul.wide.u32 	%rd91, %r102, 4;
	add.s64 	%rd92, %rd3, %rd91;
	ld.global.nc.u32 	%r103, [%rd92];
	add.s64 	%rd93, %rd2, %rd91;
	ld.global.nc.u32 	%r104, [%rd93];
	sub.s32 	%r105, %r103, %r104;
	abs.s32 	%r106, %r105;
	cvt.s64.s32 	%rd94, %r106;
	add.s64 	%rd95, %rd90, %rd94;
	add.s32 	%r107, %r227, 1280;
	mul.wide.u32 	%rd96, %r107, 4;
	add.s64 	%rd97, %rd3, %rd96;
	ld.global.nc.u32 	%r108, [%rd97];
	add.s64 	%rd98, %rd2, %rd96;
	ld.global.nc.u32 	%r109, [%rd98];
	sub.s32 	%r110, %r108, %r109;
	abs.s32 	%r111, %r110;
	cvt.s64.s32 	%rd99, %r111;
	add.s64 	%rd100, %rd95, %rd99;
	add.s32 	%r112, %r227, 1536;
	mul.wide.u32 	%rd101, %r112, 4;
	add.s64 	%rd102, %rd3, %rd101;
	ld.global.nc.u32 	%r113, [%rd102];
	add.s64 	%rd103, %rd2, %rd101;
	ld.global.nc.u32 	%r114, [%rd103];
	sub.s32 	%r115, %r113, %r114;
	abs.s32 	%r116, %r115;
	cvt.s64.s32 	%rd104, %r116;
	add.s64 	%rd105, %rd100, %rd104;
	mul.wide.u32 	%rd106, %r82, 4;
	add.s64 	%rd107, %rd3, %rd106;
	ld.global.nc.u32 	%r117, [%rd107];
	add.s64 	%rd108, %rd2, %rd106;
	ld.global.nc.u32 	%r118, [%rd108];
	sub.s32 	%r119, %r117, %r118;
	abs.s32 	%r120, %r119;
	cvt.s64.s32 	%rd109, %r120;
	add.s64 	%rd203, %rd105, %rd109;
	add.s32 	%r227, %r227, 4096;
	add.s32 	%r226, %r226, 16;
	setp.ne.s32 	%p3, %r226, 0;
	@%p3 bra 	$L__BB0_3;
	add.s32 	%r229, %r227, -2048;
$L__BB0_5:
	setp.eq.s32 	%p4, %r9, 0;
	@%p4 bra 	$L__BB0_14;
	and.b32  	%r18, %r8, 7;
	setp.lt.u32 	%p5, %r9, 8;
	@%p5 bra 	$L__BB0_8;
	mul.wide.u32 	%rd111, %r229, 4;
	add.s64 	%rd112, %rd3, %rd111;
	ld.global.nc.u32 	%r121, [%rd112];
	add.s64 	%rd113, %rd2, %rd111;
	ld.global.nc.u32 	%r122, [%rd113];
	sub.s32 	%r123, %r121, %r122;
	abs.s32 	%r124, %r123;
	cvt.s64.s32 	%rd114, %r124;
	add.s64 	%rd115, %rd203, %rd114;
	add.s32 	%r125, %r229, 256;
	mul.wide.u32 	%rd116, %r125, 4;
	add.s64 	%rd117, %rd3, %rd116;
	ld.global.nc.u32 	%r126, [%rd117];
	add.s64 	%rd118, %rd2, %rd116;
	ld.global.nc.u32 	%r127, [%rd118];
	sub.s32 	%r128, %r126, %r127;
	abs.s32 	%r129, %r128;
	cvt.s64.s32 	%rd119, %r129;
	add.s64 	%rd120, %rd115, %rd119;
	add.s32 	%r130, %r229, 512;
	mul.wide.u32 	%rd121, %r130, 4;
	add.s64 	%rd122, %rd3, %rd121;
	ld.global.nc.u32 	%r131, [%rd122];
	add.s64 	%rd123, %rd2, %rd121;
	ld.global.nc.u32 	%r132, [%rd123];
	sub.s32 	%r133, %r131, %r132;
	abs.s32 	%r134, %r133;
	cvt.s64.s32 	%rd124, %r134;
	add.s64 	%rd125, %rd120, %rd124;
	add.s32 	%r135, %r229, 768;
	mul.wide.u32 	%rd126, %r135, 4;
	add.s64 	%rd127, %rd3, %rd126;
	ld.global.nc.u32 	%r136, [%rd127];
	add.s64 	%rd128, %rd2, %rd126;
	ld.global.nc.u32 	%r137, [%rd128];
	sub.s32 	%r138, %r136, %r137;
	abs.s32 	%r139, %r138;
	cvt.s64.s32 	%rd129, %r139;
	add.s64 	%rd130, %rd125, %rd129;
	add.s32 	%r140, %r229, 1024;
	mul.wide.u32 	%rd131, %r140, 4;
	add.s64 	%rd132, %rd3, %rd131;
	ld.global.nc.u32 	%r141, [%rd132];
	add.s64 	%rd133, %rd2, %rd131;
	ld.global.nc.u32 	%r142, [%rd133];
	sub.s32 	%r143, %r141, %r142;
	abs.s32 	%r144, %r143;
	cvt.s64.s32 	%rd134, %r144;
	add.s64 	%rd135, %rd130, %rd134;
	add.s32 	%r145, %r229, 1280;
	mul.wide.u32 	%rd136, %r145, 4;
	add.s64 	%rd137, %rd3, %rd136;
	ld.global.nc.u32 	%r146, [%rd137];
	add.s64 	%rd138, %rd2, %rd136;
	ld.global.nc.u32 	%r147, [%rd138];
	sub.s32 	%r148, %r146, %r147;
	abs.s32 	%r149, %r148;
	cvt.s64.s32 	%rd139, %r149;
	add.s64 	%rd140, %rd135, %rd139;
	add.s32 	%r150, %r229, 1536;
	mul.wide.u32 	%rd141, %r150, 4;
	add.s64 	%rd142, %rd3, %rd141;
	ld.global.nc.u32 	%r151, [%rd142];
	add.s64 	%rd143, %rd2, %rd141;
	ld.global.nc.u32 	%r152, [%rd143];
	sub.s32 	%r153, %r151, %r152;
	abs.s32 	%r154, %r153;
	cvt.s64.s32 	%rd144, %r154;
	add.s64 	%rd145, %rd140, %rd144;
	add.s32 	%r155, %r229, 1792;
	mul.wide.u32 	%rd146, %r155, 4;
	add.s64 	%rd147, %rd3, %rd146;
	ld.global.nc.u32 	%r156, [%rd147];
	add.s64 	%rd148, %rd2, %rd146;
	ld.global.nc.u32 	%r157, [%rd148];
	sub.s32 	%r158, %r156, %r157;
	abs.s32 	%r159, %r158;
	cvt.s64.s32 	%rd149, %r159;
	add.s64 	%rd203, %rd145, %rd149;
	add.s32 	%r229, %r229, 2048;
$L__BB0_8:
	setp.eq.s32 	%p6, %r18, 0;
	@%p6 bra 	$L__BB0_14;
	and.b32  	%r21, %r8, 3;
	setp.lt.u32 	%p7, %r18, 4;
	@%p7 bra 	$L__BB0_11;
	mul.wide.u32 	%rd151, %r229, 4;
	add.s64 	%rd152, %rd3, %rd151;
	ld.global.nc.u32 	%r160, [%rd152];
	add.s64 	%rd153, %rd2, %rd151;
	ld.global.nc.u32 	%r161, [%rd153];
	sub.s32 	%r162, %r160, %r161;
	abs.s32 	%r163, %r162;
	cvt.s64.s32 	%rd154, %r163;
	add.s64 	%rd155, %rd203, %rd154;
	add.s32 	%r164, %r229, 256;
	mul.wide.u32 	%rd156, %r164, 4;
	add.s64 	%rd157, %rd3, %rd156;
	ld.global.nc.u32 	%r165, [%rd157];
	add.s64 	%rd158, %rd2, %rd156;
	ld.global.nc.u32 	%r166, [%rd158];
	sub.s32 	%r167, %r165, %r166;
	abs.s32 	%r168, %r167;
	cvt.s64.s32 	%rd159, %r168;
	add.s64 	%rd160, %rd155, %rd159;
	add.s32 	%r169, %r229, 512;
	mul.wide.u32 	%rd161, %r169, 4;
	add.s64 	%rd162, %rd3, %rd161;
	ld.global.nc.u32 	%r170, [%rd162];
	add.s64 	%rd163, %rd2, %rd161;
	ld.global.nc.u32 	%r171, [%rd163];
	sub.s32 	%r172, %r170, %r171;
	abs.s32 	%r173, %r172;
	cvt.s64.s32 	%rd164, %r173;
	add.s64 	%rd165, %rd160, %rd164;
	add.s32 	%r174, %r229, 768;
	mul.wide.u32 	%rd166, %r174, 4;
	add.s64 	%rd167, %rd3, %rd166;
	ld.global.nc.u32 	%r175, [%rd167];
	add.s64 	%rd168, %rd2, %rd166;
	ld.global.nc.u32 	%r176, [%rd168];
	sub.s32 	%r177, %r175, %r176;
	abs.s32 	%r178, %r177;
	cvt.s64.s32 	%rd169, %r178;
	add.s64 	%rd203, %rd165, %rd169;
	add.s32 	%r229, %r229, 1024;
$L__BB0_11:
	setp.eq.s32 	%p8, %r21, 0;
	@%p8 bra 	$L__BB0_14;
	neg.s32 	%r231, %r21;
$L__BB0_13:
	.pragma "nounroll";
	mul.wide.u32 	%rd170, %r229, 4;
	add.s64 	%rd171, %rd3, %rd170;
	ld.global.nc.u32 	%r179, [%rd171];
	add.s64 	%rd172, %rd2, %rd170;
	ld.global.nc.u32 	%r180, [%rd172];
	sub.s32 	%r181, %r179, %r180;
	abs.s32 	%r182, %r181;
	cvt.s64.s32 	%rd173, %r182;
	add.s64 	%rd203, %rd203, %rd173;
	add.s32 	%r229, %r229, 256;
	add.s32 	%r231, %r231, 1;
	setp.ne.s32 	%p9, %r231, 0;
	@%p9 bra 	$L__BB0_13;
$L__BB0_14:
	add.s32 	%r183, %r2, %r1;
	mad.lo.s32 	%r29, %r4, %r3, %r183;
	setp.ge.u32 	%p10, %r29, %r31;
	@%p10 bra 	$L__BB0_16;
	mul.wide.u32 	%rd174, %r29, 4;
	add.s64 	%rd175, %rd3, %rd174;
	ld.global.nc.u32 	%r184, [%rd175];
	add.s64 	%rd176, %rd2, %rd174;
	ld.global.nc.u32 	%r185, [%rd176];
	sub.s32 	%r186, %r184, %r185;
	abs.s32 	%r187, %r186;
	cvt.s64.s32 	%rd177, %r187;
	add.s64 	%rd203, %rd203, %rd177;
$L__BB0_16:
	// begin inline asm
	mov.b64 {%r188,%r189}, %rd203;
	// end inline asm
	shfl.sync.down.b32	%r191|%p11, %r189, 16, 31, -1;
	shfl.sync.down.b32	%r190|%p12, %r188, 16, 31, -1;
	// begin inline asm
	mov.b64 %rd179, {%r190,%r191};
	// end inline asm
	add.s64 	%rd180, %rd179, %rd203;
	// begin inline asm
	mov.b64 {%r192,%r193}, %rd180;
	// end inline asm
	shfl.sync.down.b32	%r195|%p13, %r193, 8, 31, 65535;
	shfl.sync.down.b32	%r194|%p14, %r192, 8, 31, 65535;
	// begin inline asm
	mov.b64 %rd181, {%r194,%r195};
	// end inline asm
	add.s64 	%rd182, %rd181, %rd180;
	// begin inline asm
	mov.b64 {%r196,%r197}, %rd182;
	// end inline asm
	shfl.sync.down.b32	%r199|%p15, %r197, 4, 31, 255;
	shfl.sync.down.b32	%r198|%p16, %r196, 4, 31, 255;
	// begin inline asm
	mov.b64 %rd183, {%r198,%r199};
	// end inline asm
	add.s64 	%rd184, %rd183, %rd182;
	// begin inline asm
	mov.b64 {%r200,%r201}, %rd184;
	// end inline asm
	shfl.sync.down.b32	%r203|%p17, %r201, 2, 31, 15;
	shfl.sync.down.b32	%r202|%p18, %r200, 2, 31, 15;
	// begin inline asm
	mov.b64 %rd185, {%r202,%r203};
	// end inline asm
	add.s64 	%rd186, %rd185, %rd184;
	// begin inline asm
	mov.b64 {%r204,%r205}, %rd186;
	// end inline asm
	shfl.sync.down.b32	%r207|%p19, %r205, 1, 31, 3;
	shfl.sync.down.b32	%r206|%p20, %r204, 1, 31, 3;
	// begin inline asm
	mov.b64 %rd187, {%r206,%r207};
	// end inline asm
	add.s64 	%rd19, %rd187, %rd186;
	and.b32  	%r30, %r1, 31;
	setp.ne.s32 	%p21, %r30, 0;
	@%p21 bra 	$L__BB0_18;
	shr.u32 	%r208, %r1, 2;
	mov.u32 	%r209, warp_partial_sum;
	add.s32 	%r210, %r209, %r208;
	st.shared.u64 	[%r210], %rd19;
$L__BB0_18:
	bar.sync 	0;
	setp.gt.u32 	%p22, %r1, 31;
	@%p22 bra 	$L__BB0_22;
	setp.ne.s32 	%p23, %r30, 0;
	shl.b32 	%r223, %r30, 3;
	mov.u32 	%r224, warp_partial_sum;
	add.s32 	%r225, %r224, %r223;
	ld.shared.u64 	%rd188, [%r225];
	// begin inline asm
	mov.b64 {%r211,%r212}, %rd188;
	// end inline asm
	shfl.sync.down.b32	%r214|%p24, %r212, 4, 31, 255;
	shfl.sync.down.b32	%r213|%p25, %r211, 4, 31, 255;
	// begin inline asm
	mov.b64 %rd189, {%r213,%r214};
	// end inline asm
	add.s64 	%rd190, %rd189, %rd188;
	// begin inline asm
	mov.b64 {%r215,%r216}, %rd190;
	// end inline asm
	shfl.sync.down.b32	%r218|%p26, %r216, 2, 31, 15;
	shfl.sync.down.b32	%r217|%p27, %r215, 2, 31, 15;
	// begin inline asm
	mov.b64 %rd191, {%r217,%r218};
	// end inline asm
	add.s64 	%rd192, %rd191, %rd190;
	// begin inline asm
	mov.b64 {%r219,%r220}, %rd192;
	// end inline asm
	shfl.sync.down.b32	%r222|%p28, %r220, 1, 31, 3;
	shfl.sync.down.b32	%r221|%p29, %r219, 1, 31, 3;
	// begin inline asm
	mov.b64 %rd193, {%r221,%r222};
	// end inline asm
	add.s64 	%rd20, %rd193, %rd192;
	@%p23 bra 	$L__BB0_22;
	ld.global.u64 	%rd205, [%rd1];
$L__BB0_21:
	add.s64 	%rd194, %rd20, %rd205;
	atom.relaxed.global.cas.b64 	%rd23, [%rd1], %rd205, %rd194;
	setp.ne.s64 	%p30, %rd205, %rd23;
	mov.u64 	%rd205, %rd23;
	@%p30 bra 	$L__BB0_21;
$L__BB0_22:
	ret;

}
	// .globl	_Z17blockStrideKernelILj9EEvjPKiS1_Px
.visible .entry _Z17blockStrideKernelILj9EEvjPKiS1_Px(
	.param .u32 _Z17blockStrideKernelILj9EEvjPKiS1_Px_param_0,
	.param .u64 .ptr .align 1 _Z17blockStrideKernelILj9EEvjPKiS1_Px_param_1,
	.param .u64 .ptr .align 1 _Z17blockStrideKernelILj9EEvjPKiS1_Px_param_2,
	.param .u64 .ptr .align 1 _Z17blockStrideKernelILj9EEvjPKiS1_Px_param_3
)
{
	.reg .pred 	%p<33>;
	.reg .b32 	%r<237>;
	.reg .b64 	%rd<208>;

	ld.param.u32 	%r31, [_Z17blockStrideKernelILj9EEvjPKiS1_Px_param_0];
	ld.param.u64 	%rd25, [_Z17blockStrideKernelILj9EEvjPKiS1_Px_param_1];
	ld.param.u64 	%rd26, [_Z17blockStrideKernelILj9EEvjPKiS1_Px_param_2];
	ld.param.u64 	%rd27, [_Z17blockStrideKernelILj9EEvjPKiS1_Px_param_3];
	cvta.to.global.u64 	%rd1, %rd27;
	cvta.to.global.u64 	%rd2, %rd26;
	cvta.to.global.u64 	%rd3, %rd25;
	mov.u32 	%r1, %tid.x;
	mov.u32 	%r32, %ctaid.x;
	shl.b32 	%r2, %r32, 9;
	shr.u32 	%r33, %r31, 9;
	mov.u32 	%r3, %nctaid.x;
	div.u32 	%r34, %r33, %r3;
	shl.b32 	%r4, %r34, 9;
	mul.lo.s32 	%r5, %r4, %r32;
	add.s32 	%r233, %r5, %r1;
	add.s32 	%r7, %r233, %r4;
	setp.ge.u32 	%p1, %r233, %r7;
	mov.b64 	%rd205, 0;
	@%p1 bra 	$L__BB1_14;
	add.s32 	%r35, %r233, 512;
	max.u32 	%r36, %r35, %r7;
	not.b32 	%r37, %r5;
	add.s32 	%r38, %r36, %r37;
	sub.s32 	%r39, %r38, %r1;
	shr.u32 	%r40, %r39, 9;
	add.s32 	%r8, %r40, 1;
	and.b32  	%r9, %r8, 15;
	setp.lt.u32 	%p2, %r39, 7680;
	mov.b64 	%rd205, 0;
	@%p2 bra 	$L__BB1_5;
	add.s32 	%r231, %r233, 4096;
	and.b32  	%r41, %r8, 16777200;
	neg.s32 	%r230, %r41;
	mov.b64 	%rd205, 0;
$L__BB1_3:
	.pragma "nounroll";
	add.s32 	%r42, %r231, -4096;
	mul.wide.u32 	%rd31, %r42, 4;
	add.s64 	%rd32, %rd3, %rd31;
	ld.global.nc.u32 	%r43, [%rd32];
	add.s64 	%rd33, %rd2, %rd31;
	ld.global.nc.u32 	%r44, [%rd33];
	sub.s32 	%r45, %r43, %r44;
	abs.s32 	%r46, %r45;
	cvt.s64.s32 	%rd34, %r46;
	add.s64 	%rd35, %rd205, %rd34;
	add.s32 	%r47, %r231, -3584;
	mul.wide.u32 	%rd36, %r47, 4;
	add.s64 	%rd37, %rd3, %rd36;
	ld.global.nc.u32 	%r48, [%rd37];
	add.s64 	%rd38, %rd2, %rd36;
	ld.global.nc.u32 	%r49, [%rd38];
	sub.s32 	%r50, %r48, %r49;
	abs.s32 	%r51, %r50;
	cvt.s64.s32 	%rd39, %r51;
	add.s64 	%rd40, %rd35, %rd39;
	add.s32 	%r52, %r231, -3072;
	mul.wide.u32 	%rd41, %r52, 4;
	add.s64 	%rd42, %rd3, %rd41;
	ld.global.nc.u32 	%r53, [%rd42];
	add.s64 	%rd43, %rd2, %rd41;
	ld.global.nc.u32 	%r54, [%rd43];
	sub.s32 	%r55, %r53, %r54;
	abs.s32 	%r56, %r55;
	cvt.s64.s32 	%rd44, %r56;
	add.s64 	%rd45, %rd40, %rd44;
	add.s32 	%r57, %r231, -2560;
	mul.wide.u32 	%rd46, %r57, 4;
	add.s64 	%rd47, %rd3, %rd46;
	ld.global.nc.u32 	%r58, [%rd47];
	add.s64 	%rd48, %rd2, %rd46;
	ld.global.nc.u32 	%r59, [%rd48];
	sub.s32 	%r60, %r58, %r59;
	abs.s32 	%r61, %r60;
	cvt.s64.s32 	%rd49, %r61;
	add.s64 	%rd50, %rd45, %rd49;
	add.s32 	%r62, %r231, -2048;
	mul.wide.u32 	%rd51, %r62, 4;
	add.s64 	%rd52, %rd3, %rd51;
	ld.global.nc.u32 	%r63, [%rd52];
	add.s64 	%rd53, %rd2, %rd51;
	ld.global.nc.u32 	%r64, [%rd53];
	sub.s32 	%r65, %r63, %r64;
	abs.s32 	%r66, %r65;
	cvt.s64.s32 	%rd54, %r66;
	add.s64 	%rd55, %rd50, %rd54;
	add.s32 	%r67, %r231, -1536;
	mul.wide.u32 	%rd56, %r67, 4;
	add.s64 	%rd57, %rd3, %rd56;
	ld.global.nc.u32 	%r68, [%rd57];
	add.s64 	%rd58, %rd2, %rd56;
	ld.global.nc.u32 	%r69, [%rd58];
	sub.s32 	%r70, %r68, %r69;
	abs.s32 	%r71, %r70;
	cvt.s64.s32 	%rd59, %r71;
	add.s64 	%rd60, %rd55, %rd59;
	add.s32 	%r72, %r231, -1024;
	mul.wide.u32 	%rd61, %r72, 4;
	add.s64 	%rd62, %rd3, %rd61;
	ld.global.nc.u32 	%r73, [%rd62];
	add.s64 	%rd63, %rd2, %rd61;
	ld.global.nc.u32 	%r74, [%rd63];
	sub.s32 	%r75, %r73, %r74;
	abs.s32 	%r76, %r75;
	cvt.s64.s32 	%rd64, %r76;
	add.s64 	%rd65, %rd60, %rd64;
	add.s32 	%r77, %r231, -512;
	mul.wide.u32 	%rd66, %r77, 4;
	add.s64 	%rd67, %rd3, %rd66;
	ld.global.nc.u32 	%r78, [%rd67];
	add.s64 	%rd68, %rd2, %rd66;
	ld.global.nc.u32 	%r79, [%rd68];
	sub.s32 	%r80, %r78, %r79;
	abs.s32 	%r81, %r80;
	cvt.s64.s32 	%rd69, %r81;
	add.s64 	%rd70, %rd65, %rd69;
	add.s32 	%r82, %r231, 3584;
	mul.wide.u32 	%rd71, %r231, 4;
	add.s64 	%rd72, %rd3, %rd71;
	ld.global.nc.u32 	%r83, [%rd72];
	add.s64 	%rd73, %rd2, %rd71;
	ld.global.nc.u32 	%r84, [%rd73];
	sub.s32 	%r85, %r83, %r84;
	abs.s32 	%r86, %r85;
	cvt.s64.s32 	%rd74, %r86;
	add.s64 	%rd75, %rd70, %rd74;
	add.s32 	%r87, %r231, 512;
	mul.wide.u32 	%rd76, %r87, 4;
	add.s64 	%rd77, %rd3, %rd76;
	ld.global.nc.u32 	%r88, [%rd77];
	add.s64 	%rd78, %rd2, %rd76;
	ld.global.nc.u32 	%r89, [%rd78];
	sub.s32 	%r90, %r88, %r89;
	abs.s32 	%r91, %r90;
	cvt.s64.s32 	%rd79, %r91;
	add.s64 	%rd80, %rd75, %rd79;
	add.s32 	%r92, %r231, 1024;
	mul.wide.u32 	%rd81, %r92, 4;
	add.s64 	%rd82, %rd3, %rd81;
	ld.global.nc.u32 	%r93, [%rd82];
	add.s64 	%rd83, %rd2, %rd81;
	ld.global.nc.u32 	%r94, [%rd83];
	sub.s32 	%r95, %r93, %r94;
	abs.s32 	%r96, %r95;
	cvt.s64.s32 	%rd84, %r96;
	add.s64 	%rd85, %rd80, %rd84;
	add.s32 	%r97, %r231, 1536;
	mul.wide.u32 	%rd86, %r97, 4;
	add.s64 	%rd87, %rd3, %rd86;
	ld.global.nc.u32 	%r98, [%rd87];
	add.s64 	%rd88, %rd2, %rd86;
	ld.global.nc.u32 	%r99, [%rd88];
	sub.s32 	%r100, %r98, %r99;
	abs.s32 	%r101, %r100;
	cvt.s64.s32 	%rd89, %r101;
	add.s64 	%rd90, %rd85, %rd89;
	add.s32 	%r102, %r231, 2048;
	mul.wide.u32 	%rd91, %r102, 4;
	add.s64 	%rd92, %rd3, %rd91;
	ld.global.nc.u32 	%r103, [%rd92];
	add.s64 	%rd93, %rd2, %rd91;
	ld.global.nc.u32 	%r104, [%rd93];
	sub.s32 	%r105, %r103, %r104;
	abs.s32 	%r106, %r105;
	cvt.s64.s32 	%rd94, %r106;
	add.s64 	%rd95, %rd90, %rd94;
	add.s32 	%r107, %r231, 2560;
	mul.wide.u32 	%rd96, %r107, 4;
	add.s64 	%rd97, %rd3, %rd96;
	ld.global.nc.u32 	%r108, [%rd97];
	add.s64 	%rd98, %rd2, %rd96;
	ld.global.nc.u32 	%r109, [%rd98];
	sub.s32 	%r110, %r108, %r109;
	abs.s32 	%r111, %r110;
	cvt.s64.s32 	%rd99, %r111;
	add.s64 	%rd100, %rd95, %rd99;
	add.s32 	%r112, %r231, 3072;
	mul.wide.u32 	%rd101, %r112, 4;
	add.s64 	%rd102, %rd3, %rd101;
	ld.global.nc.u32 	%r113, [%rd102];
	add.s64 	%rd103, %rd2, %rd101;
	ld.global.nc.u32 	%r114, [%rd103];
	sub.s32 	%r115, %r113, %r114;
	abs.s32 	%r116, %r115;
	cvt.s64.s32 	%rd104, %r116;
	add.s64 	%rd105, %rd100, %rd104;
	mul.wide.u32 	%rd106, %r82, 4;
	add.s64 	%rd107, %rd3, %rd106;
	ld.global.nc.u32 	%r117, [%rd107];
	add.s64 	%rd108, %rd2, %rd106;
	ld.global.nc.u32 	%r118, [%rd108];
	sub.s32 	%r119, %r117, %r118;
	abs.s32 	%r120, %r119;
	cvt.s64.s32 	%rd109, %r120;
	add.s64 	%rd205, %rd105, %rd109;
	add.s32 	%r231, %r231, 8192;
	add.s32 	%r230, %r230, 16;
	setp.ne.s32 	%p3, %r230, 0;
	@%p3 bra 	$L__BB1_3;
	add.s32 	%r233, %r231, -4096;
$L__BB1_5:
	setp.eq.s32 	%p4, %r9, 0;
	@%p4 bra 	$L__BB1_14;
	and.b32  	%r18, %r8, 7;
	setp.lt.u32 	%p5, %r9, 8;
	@%p5 bra 	$L__BB1_8;
	mul.wide.u32 	%rd111, %r233, 4;
	add.s64 	%rd112, %rd3, %rd111;
	ld.global.nc.u32 	%r121, [%rd112];
	add.s64 	%rd113, %rd2, %rd111;
	ld.global.nc.u32 	%r122, [%rd113];
	sub.s32 	%r123, %r121, %r122;
	abs.s32 	%r124, %r123;
	cvt.s64.s32 	%rd114, %r124;
	add.s64 	%rd115, %rd205, %rd114;
	add.s32 	%r125, %r233, 512;
	mul.wide.u32 	%rd116, %r125, 4;
	add.s64 	%rd117, %rd3, %rd116;
	ld.global.nc.u32 	%r126, [%rd117];
	add.s64 	%rd118, %rd2, %rd116;
	ld.global.nc.u32 	%r127, [%rd118];
	sub.s32 	%r128, %r126, %r127;
	abs.s32 	%r129, %r128;
	cvt.s64.s32 	%rd119, %r129;
	add.s64 	%rd120, %rd115, %rd119;
	add.s32 	%r130, %r233, 1024;
	mul.wide.u32 	%rd121, %r130, 4;
	add.s64 	%rd122, %rd3, %rd121;
	ld.global.nc.u32 	%r131, [%rd122];
	add.s64 	%rd123, %rd2, %rd121;
	ld.global.nc.u32 	%r132, [%rd123];
	sub.s32 	%r133, %r131, %r132;
	abs.s32 	%r134, %r133;
	cvt.s64.s32 	%rd124, %r134;
	add.s64 	%rd125, %rd120, %rd124;
	add.s32 	%r135, %r233, 1536;
	mul.wide.u32 	%rd126, %r135, 4;
	add.s64 	%rd127, %rd3, %rd126;
	ld.global.nc.u32 	%r136, [%rd127];
	add.s64 	%rd128, %rd2, %rd126;
	ld.global.nc.u32 	%r137, [%rd128];
	sub.s32 	%r138, %r136, %r137;
	abs.s32 	%r139, %r138;
	cvt.s64.s32 	%rd129, %r139;
	add.s64 	%rd130, %rd125, %rd129;
	add.s32 	%r140, %r233, 2048;
	mul.wide.u32 	%rd131, %r140, 4;
	add.s64 	%rd132, %rd3, %rd131;
	ld.global.nc.u32 	%r141, [%rd132];
	add.s64 	%rd133, %rd2, %rd131;
	ld.global.nc.u32 	%r142, [%rd133];
	sub.s32 	%r143, %r141, %r142;
	abs.s32 	%r144, %r143;
	cvt.s64.s32 	%rd134, %r144;
	add.s64 	%rd135, %rd130, %rd134;
	add.s32 	%r145, %r233, 2560;
	mul.wide.u32 	%rd136, %r145, 4;
	add.s64 	%rd137, %rd3, %rd136;
	ld.global.nc.u32 	%r146, [%rd137];
	add.s64 	%rd138, %rd2, %rd136;
	ld.global.nc.u32 	%r147, [%rd138];
	sub.s32 	%r148, %r146, %r147;
	abs.s32 	%r149, %r148;
	cvt.s64.s32 	%rd139, %r149;
	add.s64 	%rd140, %rd135, %rd139;
	add.s32 	%r150, %r233, 3072;
	mul.wide.u32 	%rd141, %r150, 4;
	add.s64 	%rd142, %rd3, %rd141;
	ld.global.nc.u32 	%r151, [%rd142];
	add.s64 	%rd143, %rd2, %rd141;
	ld.global.nc.u32 	%r152, [%rd143];
	sub.s32 	%r153, %r151, %r152;
	abs.s32 	%r154, %r153;
	cvt.s64.s32 	%rd144, %r154;
	add.s64 	%rd145, %rd140, %rd144;
	add.s32 	%r155, %r233, 3584;
	mul.wide.u32 	%rd146, %r155, 4;
	add.s64 	%rd147, %rd3, %rd146;
	ld.global.nc.u32 	%r156, [%rd147];
	add.s64 	%rd148, %rd2, %rd146;
	ld.global.nc.u32 	%r157, [%rd148];
	sub.s32 	%r158, %r156, %r157;
	abs.s32 	%r159, %r158;
	cvt.s64.s32 	%rd149, %r159;
	add.s64 	%rd205, %rd145, %rd149;
	add.s32 	%r233, %r233, 4096;
$L__BB1_8:
	setp.eq.s32 	%p6, %r18, 0;
	@%p6 bra 	$L__BB1_14;
	and.b32  	%r21, %r8, 3;
	setp.lt.u32 	%p7, %r18, 4;
	@%p7 bra 	$L__BB1_11;
	mul.wide.u32 	%rd151, %r233, 4;
	add.s64 	%rd152, %rd3, %rd151;
	ld.global.nc.u32 	%r160, [%rd152];
	add.s64 	%rd153, %rd2, %rd151;
	ld.global.nc.u32 	%r161, [%rd153];
	sub.s32 	%r162, %r160, %r161;
	abs.s32 	%r163, %r162;
	cvt.s64.s32 	%rd154, %r163;
	add.s64 	%rd155, %rd205, %rd154;
	add.s32 	%r164, %r233, 512;
	mul.wide.u32 	%rd156, %r164, 4;
	add.s64 	%rd157, %rd3, %rd156;
	ld.global.nc.u32 	%r165, [%rd157];
	add.s64 	%rd158, %rd2, %rd156;
	ld.global.nc.u32 	%r166, [%rd158];
	sub.s32 	%r167, %r165, %r166;
	abs.s32 	%r168, %r167;
	cvt.s64.s32 	%rd159, %r168;
	add.s64 	%rd160, %rd155, %rd159;
	add.s32 	%r169, %r233, 1024;
	mul.wide.u32 	%rd161, %r169, 4;
	add.s64 	%rd162, %rd3, %rd161;
	ld.global.nc.u32 	%r170, [%rd162];
	add.s64 	%rd163, %rd2, %rd161;
	ld.global.nc.u32 	%r171, [%rd163];
	sub.s32 	%r172, %r170, %r171;
	abs.s32 	%r173, %r172;
	cvt.s64.s32 	%rd164, %r173;
	add.s64 	%rd165, %rd160, %rd164;
	add.s32 	%r174, %r233, 1536;
	mul.wide.u32 	%rd166, %r174, 4;
	add.s64 	%rd167, %rd3, %rd166;
	ld.global.nc.u32 	%r175, [%rd167];
	add.s64 	%rd168, %rd2, %rd166;
	ld.global.nc.u32 	%r176, [%rd168];
	sub.s32 	%r177, %r175, %r176;
	abs.s32 	%r178, %r177;
	cvt.s64.s32 	%rd169, %r178;
	add.s64 	%rd205, %rd165, %rd169;
	add.s32 	%r233, %r233, 2048;
$L__BB1_11:
	setp.eq.s32 	%p8, %r21, 0;
	@%p8 bra 	$L__BB1_14;
	neg.s32 	%r235, %r21;
$L__BB1_13:
	.pragma "nounroll";
	mul.wide.u32 	%rd170, %r233, 4;
	add.s64 	%rd171, %rd3, %rd170;
	ld.global.nc.u32 	%r179, [%rd171];
	add.s64 	%rd172, %rd2, %rd170;
	ld.global.nc.u32 	%r180, [%rd172];
	sub.s32 	%r181, %r179, %r180;
	abs.s32 	%r182, %r181;
	cvt.s64.s32 	%rd173, %r182;
	add.s64 	%rd205, %rd205, %rd173;
	add.s32 	%r233, %r233, 512;
	add.s32 	%r235, %r235, 1;
	setp.ne.s32 	%p9, %r235, 0;
	@%p9 bra 	$L__BB1_13;
$L__BB1_14:
	add.s32 	%r183, %r2, %r1;
	mad.lo.s32 	%r29, %r4, %r3, %r183;
	setp.ge.u32 	%p10, %r29, %r31;
	@%p10 bra 	$L__BB1_16;
	mul.wide.u32 	%rd174, %r29, 4;
	add.s64 	%rd175, %rd3, %rd174;
	ld.global.nc.u32 	%r184, [%rd175];
	add.s64 	%rd176, %rd2, %rd174;
	ld.global.nc.u32 	%r185, [%rd176];
	sub.s32 	%r186, %r184, %r185;
	abs.s32 	%r187, %r186;
	cvt.s64.s32 	%rd177, %r187;
	add.s64 	%rd205, %rd205, %rd177;
$L__BB1_16:
	// begin inline asm
	mov.b64 {%r188,%r189}, %rd205;
	// end inline asm
	shfl.sync.down.b32	%r191|%p11, %r189, 16, 31, -1;
	shfl.sync.down.b32	%r190|%p12, %r188, 16, 31, -1;
	// begin inline asm
	mov.b64 %rd179, {%r190,%r191};
	// end inline asm
	add.s64 	%rd180, %rd179, %rd205;
	// begin inline asm
	mov.b64 {%r192,%r193}, %rd180;
	// end inline asm
	shfl.sync.down.b32	%r195|%p13, %r193, 8, 31, 65535;
	shfl.sync.down.b32	%r194|%p14, %r192, 8, 31, 65535;
	// begin inline asm
	mov.b64 %rd181, {%r194,%r195};
	// end inline asm
	add.s64 	%rd182, %rd181, %rd180;
	// begin inline asm
	mov.b64 {%r196,%r197}, %rd182;
	// end inline asm
	shfl.sync.down.b32	%r199|%p15, %r197, 4, 31, 255;
	shfl.sync.down.b32	%r198|%p16, %r196, 4, 31, 255;
	// begin inline asm
	mov.b64 %rd183, {%r198,%r199};
	// end inline asm
	add.s64 	%rd184, %rd183, %rd182;
	// begin inline asm
	mov.b64 {%r200,%r201}, %rd184;
	// end inline asm
	shfl.sync.down.b32	%r203|%p17, %r201, 2, 31, 15;
	shfl.sync.down.b32	%r202|%p18, %r200, 2, 31, 15;
	// begin inline asm
	mov.b64 %rd185, {%r202,%r203};
	// end inline asm
	add.s64 	%rd186, %rd185, %rd184;
	// begin inline asm
	mov.b64 {%r204,%r205}, %rd186;
	// end inline asm
	shfl.sync.down.b32	%r207|%p19, %r205, 1, 31, 3;
	shfl.sync.down.b32	%r206|%p20, %r204, 1, 31, 3;
	// begin inline asm
	mov.b64 %rd187, {%r206,%r207};
	// end inline asm
	add.s64 	%rd19, %rd187, %rd186;
	and.b32  	%r30, %r1, 31;
	setp.ne.s32 	%p21, %r30, 0;
	@%p21 bra 	$L__BB1_18;
	shr.u32 	%r208, %r1, 2;
	mov.u32 	%r209, warp_partial_sum;
	add.s32 	%r210, %r209, %r208;
	st.shared.u64 	[%r210], %rd19;
$L__BB1_18:
	bar.sync 	0;
	setp.gt.u32 	%p22, %r1, 31;
	@%p22 bra 	$L__BB1_22;
	setp.ne.s32 	%p23, %r30, 0;
	shl.b32 	%r227, %r30, 3;
	mov.u32 	%r228, warp_partial_sum;
	add.s32 	%r229, %r228, %r227;
	ld.shared.u64 	%rd188, [%r229];
	// begin inline asm
	mov.b64 {%r211,%r212}, %rd188;
	// end inline asm
	shfl.sync.down.b32	%r214|%p24, %r212, 8, 31, 65535;
	shfl.sync.down.b32	%r213|%p25, %r211, 8, 31, 65535;
	// begin inline asm
	mov.b64 %rd189, {%r213,%r214};
	// end inline asm
	add.s64 	%rd190, %rd189, %rd188;
	// begin inline asm
	mov.b64 {%r215,%r216}, %rd190;
	// end inline asm
	shfl.sync.down.b32	%r218|%p26, %r216, 4, 31, 255;
	shfl.sync.down.b32	%r217|%p27, %r215, 4, 31, 255;
	// begin inline asm
	mov.b64 %rd191, {%r217,%r218};
	// end inline asm
	add.s64 	%rd192, %rd191, %rd190;
	// begin inline asm
	mov.b64 {%r219,%r220}, %rd192;
	// end inline asm
	shfl.sync.down.b32	%r222|%p28, %r220, 2, 31, 15;
	shfl.sync.down.b32	%r221|%p29, %r219, 2, 31, 15;
	// begin inline asm
	mov.b64 %rd193, {%r221,%r222};
	// end inline asm
	add.s64 	%rd194, %rd193, %rd192;
	// begin inline asm
	mov.b64 {%r223,%r224}, %rd194;
	// end inline asm
	shfl.sync.down.b32	%r226|%p30, %r224, 1, 31, 3;
	shfl.sync.down.b32	%r225|%p31, %r223, 1, 31, 3;
	// begin inline asm
	mov.b64 %rd195, {%r225,%r226};
	// end inline asm
	add.s64 	%rd20, %rd195, %rd194;
	@%p23 bra 	$L__BB1_22;
	ld.global.u64 	%rd207, [%rd1];
$L__BB1_21:
	add.s64 	%rd196, %rd20, %rd207;
	atom.relaxed.global.cas.b64 	%rd23, [%rd1], %rd207, %rd196;
	setp.ne.s64 	%p32, %rd207, %rd23;
	mov.u64 	%rd207, %rd23;
	@%p32 bra 	$L__BB1_21;
$L__BB1_22:
	ret;

}


// ===== COMPILED SASS (sm_100) =====

	.target	sm_100

	.elftype	@"ET_EXEC"


//--------------------- .note.nv.tkinfo           --------------------------
	.section	.note.nv.tkinfo,"",@"SHT_NOTE"
	.sectionflags	@"SHF_NOTE_NV_TKINFO"
	.tkinfo
        /*0018*/ 	.word	0x00000002
        /*0030*/ 	.string	""
        /*0030*/ 	.string	"ptxas"
        /*0030*/ 	.string	"Cuda compilation tools, release 13.0, V13.0.88"
        /*0030*/ 	.string	"Build cuda_13.0.r13.0/compiler.36424714_0"
        /*0030*/ 	.string	"-arch sm_100 -m 64 "



//--------------------- .note.nv.cuinfo           --------------------------
	.section	.note.nv.cuinfo,"",@"SHT_NOTE"
	.sectionflags	@"SHF_NOTE_NV_CUINFO"
        /*0018*/ 	.short	0x0002
        /*001a*/ 	.short	0x0064
        /*001c*/ 	.short	0x0082
	.zero		2


//--------------------- .nv.info                  --------------------------
	.section	.nv.info,"",@"SHT_CUDA_INFO"
	.align	4


	//----- nvinfo : EIATTR_REGCOUNT
	.align		4
        /*0000*/ 	.byte	0x04, 0x2f
        /*0002*/ 	.short	(.L_1 - .L_0)
	.align		4
.L_0:
        /*0004*/ 	.word	index@(_Z17blockStrideKernelILj8EEvjPKiS1_Px)
        /*0008*/ 	.word	0x00000020


	//----- nvinfo : EIATTR_FRAME_SIZE
	.align		4
.L_1:
        /*000c*/ 	.byte	0x04, 0x11
        /*000e*/ 	.short	(.L_3 - .L_2)
	.align		4
.L_2:
        /*0010*/ 	.word	index@(_Z17blockStrideKernelILj8EEvjPKiS1_Px)
        /*0014*/ 	.word	0x00000000


	//----- nvinfo : EIATTR_REGCOUNT
	.align		4
.L_3:
        /*0018*/ 	.byte	0x04, 0x2f
        /*001a*/ 	.short	(.L_5 - .L_4)
	.align		4
.L_4:
        /*001c*/ 	.word	index@(_Z17blockStrideKernelILj9EEvjPKiS1_Px)
        /*0020*/ 	.word	0x00000020


	//----- nvinfo : EIATTR_FRAME_SIZE
	.align		4
.L_5:
        /*0024*/ 	.byte	0x04, 0x11
        /*0026*/ 	.short	(.L_7 - .L_6)
	.align		4
.L_6:
        /*0028*/ 	.word	index@(_Z17blockStrideKernelILj9EEvjPKiS1_Px)
        /*002c*/ 	.word	0x00000000


	//----- nvinfo : EIATTR_MIN_STACK_SIZE
	.align		4
.L_7:
        /*0030*/ 	.byte	0x04, 0x12
        /*0032*/ 	.short	(.L_9 - .L_8)
	.align		4
.L_8:
        /*0034*/ 	.word	index@(_Z17blockStrideKernelILj9EEvjPKiS1_Px)
        /*0038*/ 	.word	0x00000000


	//----- nvinfo : EIATTR_MIN_STACK_SIZE
	.align		4
.L_9:
        /*003c*/ 	.byte	0x04, 0x12
        /*003e*/ 	.short	(.L_11 - .L_10)
	.align		4
.L_10:
        /*0040*/ 	.word	index@(_Z17blockStrideKernelILj8EEvjPKiS1_Px)
        /*0044*/ 	.word	0x00000000
.L_11:


//--------------------- .nv.compat                --------------------------
	.section	.nv.compat,"",@"SHT_CUDA_COMPAT_INFO"
	.align	4
        /*0000*/ 	.byte	0x02, 0x09, 0x00, 0x00, 0x02, 0x02, 0x01, 0x00, 0x02, 0x05, 0x05, 0x00, 0x03, 0x07, 0x01, 0x01
        /*0010*/ 	.byte	0x02, 0x03, 0x00, 0x00, 0x02, 0x06, 0x01, 0x00, 0x04, 0x0b, 0x08, 0x00, 0x09, 0x00, 0x00, 0x00
        /*0020*/ 	.byte	0x00, 0x00, 0x00, 0x00


//--------------------- .nv.info._Z17blockStrideKernelILj9EEvjPKiS1_Px --------------------------
	.section	.nv.info._Z17blockStrideKernelILj9EEvjPKiS1_Px,"",@"SHT_CUDA_INFO"
	.sectionflags	@""
	.align	4


	//----- nvinfo : EIATTR_CUDA_API_VERSION
	.align		4
        /*0000*/ 	.byte	0x04, 0x37
        /*0002*/ 	.short	(.L_13 - .L_12)
.L_12:
        /*0004*/ 	.word	0x00000082


	//----- nvinfo : EIATTR_KPARAM_INFO
	.align		4
.L_13:
        /*0008*/ 	.byte	0x04, 0x17
        /*000a*/ 	.short	(.L_15 - .L_14)
.L_14:
        /*000c*/ 	.word	0x00000000
        /*0010*/ 	.short	0x0003
        /*0012*/ 	.short	0x0018
        /*0014*/ 	.byte	0x00, 0xf5, 0x21, 0x00


	//----- nvinfo : EIATTR_KPARAM_INFO
	.align		4
.L_15:
        /*0018*/ 	.byte	0x04, 0x17
        /*001a*/ 	.short	(.L_17 - .L_16)
.L_16:
        /*001c*/ 	.word	0x00000000
        /*0020*/ 	.short	0x0002
        /*0022*/ 	.short	0x0010
        /*0024*/ 	.byte	0x00, 0xf5, 0x21, 0x00


	//----- nvinfo : EIATTR_KPARAM_INFO
	.align		4
.L_17:
        /*0028*/ 	.byte	0x04, 0x17
        /*002a*/ 	.short	(.L_19 - .L_18)
.L_18:
        /*002c*/ 	.word	0x00000000
        /*0030*/ 	.short	0x0001
        /*0032*/ 	.short	0x0008
        /*0034*/ 	.byte	0x00, 0xf5, 0x21, 0x00


	//----- nvinfo : EIATTR_KPARAM_INFO
	.align		4
.L_19:
        /*0038*/ 	.byte	0x04, 0x17
        /*003a*/ 	.short	(.L_21 - .L_20)
.L_20:
        /*003c*/ 	.word	0x00000000
        /*0040*/ 	.short	0x0000
        /*0042*/ 	.short	0x0000
        /*0044*/ 	.byte	0x00, 0xf0, 0x11, 0x00


	//----- nvinfo : EIATTR_SPARSE_MMA_MASK
	.align		4
.L_21:
        /*0048*/ 	.byte	0x03, 0x50
        /*004a*/ 	.short	0x0000


	//----- nvinfo : EIATTR_MAXREG_COUNT
	.align		4
        /*004c*/ 	.byte	0x03, 0x1b
        /*004e*/ 	.short	0x00ff


	//----- nvinfo : EIATTR_NUM_BARRIERS
	.align		4
        /*0050*/ 	.byte	0x02, 0x4c
        /*0052*/ 	.byte	0x01
	.zero		1


	//----- nvinfo : EIATTR_MERCURY_ISA_VERSION
	.align		4
        /*0054*/ 	.byte	0x03, 0x5f
        /*0056*/ 	.short	0x0101


	//----- nvinfo : EIATTR_COOP_GROUP_MASK_REGIDS
	.align		4
        /*0058*/ 	.byte	0x04, 0x29
        /*005a*/ 	.short	(.L_23 - .L_22)


	//   ....[0]....
.L_22:
        /*005c*/ 	.word	0xffffffff


	//   ....[1]....
        /*0060*/ 	.word	0xffffffff


	//   ....[2]....
        /*0064*/ 	.word	0x05000005


	//   ....[3]....
        /*0068*/ 	.word	0x05000005


	//   ....[4]....
        /*006c*/ 	.word	0x05000006


	//   ....[5]....
        /*0070*/ 	.word	0x05000006


	//   ....[6]....
        /*0074*/ 	.word	0x05000004


	//   ....[7]....
        /*0078*/ 	.word	0x05000004


	//   ....[8]....
        /*007c*/ 	.word	0x05000000


	//   ....[9]....
        /*0080*/ 	.word	0x05000000


	//   ....[10]....
        /*0084*/ 	.word	0x05000005


	//   ....[11]....
        /*0088*/ 	.word	0x05000005


	//   ....[12]....
        /*008c*/ 	.word	0x05000006


	//   ....[13]....
        /*0090*/ 	.word	0x05000006


	//   ....[14]....
        /*0094*/ 	.word	0x05000004


	//   ....[15]....
        /*0098*/ 	.word	0x05000004


	//   ....[16]....
        /*009c*/ 	.word	0x05000000


	//   ....[17]....
        /*00a0*/ 	.word	0x05000000


	//----- nvinfo : EIATTR_COOP_GROUP_INSTR_OFFSETS
	.align		4
.L_23:
        /*00a4*/ 	.byte	0x04, 0x28
        /*00a6*/ 	.short	(.L_25 - .L_24)


	//   ....[0]....
.L_24:
        /*00a8*/ 	.word	0x00001750


	//   ....[1]....
        /*00ac*/ 	.word	0x00001760


	//   ....[2]....
        /*00b0*/ 	.word	0x00001790


	//   ....[3]....
        /*00b4*/ 	.word	0x000017a0


	//   ....[4]....
        /*00b8*/ 	.word	0x000017e0


	//   ....[5]....
        /*00bc*/ 	.word	0x000017f0


	//   ....[6]....
        /*00c0*/ 	.word	0x00001820


	//   ....[7]....
        /*00c4*/ 	.word	0x00001830


	//   ....[8]....
        /*00c8*/ 	.word	0x00001890


	//   ....[9]....
        /*00cc*/ 	.word	0x000018a0


	//   ....[10]....
        /*00d0*/ 	.word	0x00001990


	//   ....[11]....
        /*00d4*/ 	.word	0x000019a0


	//   ....[12]....
        /*00d8*/ 	.word	0x000019d0


	//   ....[13]....
        /*00dc*/ 	.word	0x000019e0


	//   ....[14]....
        /*00e0*/ 	.word	0x00001a10


	//   ....[15]....
        /*00e4*/ 	.word	0x00001a30


	//   ....[16]....
        /*00e8*/ 	.word	0x00001a60


	//   ....[17]....
        /*00ec*/ 	.word	0x00001a70


	//----- nvinfo : EIATTR_VRC_CTA_INIT_COUNT
	.align		4
.L_25:
        /*00f0*/ 	.byte	0x02, 0x4a
	.zero		1
	.zero		1


	//----- nvinfo : EIATTR_EXIT_INSTR_OFFSETS
	.align		4
        /*00f4*/ 	.byte	0x04, 0x1c
        /*00f6*/ 	.short	(.L_27 - .L_26)


	//   ....[0]....
.L_26:
        /*00f8*/ 	.word	0x00001930


	//   ....[1]....
        /*00fc*/ 	.word	0x00001a80


	//   ....[2]....
        /*0100*/ 	.word	0x00001b80


	//----- nvinfo : EIATTR_CRS_STACK_SIZE
	.align		4
.L_27:
        /*0104*/ 	.byte	0x04, 0x1e
        /*0106*/ 	.short	(.L_29 - .L_28)
.L_28:
        /*0108*/ 	.word	0x00000000


	//----- nvinfo : EIATTR_CBANK_PARAM_SIZE
	.align		4
.L_29:
        /*010c*/ 	.byte	0x03, 0x19
        /*010e*/ 	.short	0x0020


	//----- nvinfo : EIATTR_PARAM_CBANK
	.align		4
        /*0110*/ 	.byte	0x04, 0x0a
        /*0112*/ 	.short	(.L_31 - .L_30)
	.align		4
.L_30:
        /*0114*/ 	.word	index@(.nv.constant0._Z17blockStrideKernelILj9EEvjPKiS1_Px)
        /*0118*/ 	.short	0x0380
        /*011a*/ 	.short	0x0020


	//----- nvinfo : EIATTR_SW_WAR
	.align		4
.L_31:
        /*011c*/ 	.byte	0x04, 0x36
        /*011e*/ 	.short	(.L_33 - .L_32)
.L_32:
        /*0120*/ 	.word	0x00000008
.L_33:


//--------------------- .nv.info._Z17blockStrideKernelILj8EEvjPKiS1_Px --------------------------
	.section	.nv.info._Z17blockStrideKernelILj8EEvjPKiS1_Px,"",@"SHT_CUDA_INFO"
	.sectionflags	@""
	.align	4


	//----- nvinfo : EIATTR_CUDA_API_VERSION
	.align		4
        /*0000*/ 	.byte	0x04, 0x37
        /*0002*/ 	.short	(.L_35 - .L_34)
.L_34:
        /*0004*/ 	.word	0x00000082


	//----- nvinfo : EIATTR_KPARAM_INFO
	.align		4
.L_35:
        /*0008*/ 	.byte	0x04, 0x17
        /*000a*/ 	.short	(.L_37 - .L_36)
.L_36:
        /*000c*/ 	.word	0x00000000
        /*0010*/ 	.short	0x0003
        /*0012*/ 	.short	0x0018
        /*0014*/ 	.byte	0x00, 0xf5, 0x21, 0x00


	//----- nvinfo : EIATTR_KPARAM_INFO
	.align		4
.L_37:
        /*0018*/ 	.byte	0x04, 0x17
        /*001a*/ 	.short	(.L_39 - .L_38)
.L_38:
        /*001c*/ 	.word	0x00000000
        /*0020*/ 	.short	0x0002
        /*0022*/ 	.short	0x0010
        /*0024*/ 	.byte	0x00, 0xf5, 0x21, 0x00


	//----- nvinfo : EIATTR_KPARAM_INFO
	.align		4
.L_39:
        /*0028*/ 	.byte	0x04, 0x17
        /*002a*/ 	.short	(.L_41 - .L_40)
.L_40:
        /*002c*/ 	.word	0x00000000
        /*0030*/ 	.short	0x0001
        /*0032*/ 	.short	0x0008
        /*0034*/ 	.byte	0x00, 0xf5, 0x21, 0x00


	//----- nvinfo : EIATTR_KPARAM_INFO
	.align		4
.L_41:
        /*0038*/ 	.byte	0x04, 0x17
        /*003a*/ 	.short	(.L_43 - .L_42)
.L_42:
        /*003c*/ 	.word	0x00000000
        /*0040*/ 	.short	0x0000
        /*0042*/ 	.short	0x0000
        /*0044*/ 	.byte	0x00, 0xf0, 0x11, 0x00


	//----- nvinfo : EIATTR_SPARSE_MMA_MASK
	.align		4
.L_43:
        /*0048*/ 	.byte	0x03, 0x50
        /*004a*/ 	.short	0x0000


	//----- nvinfo : EIATTR_MAXREG_COUNT
	.align		4
        /*004c*/ 	.byte	0x03, 0x1b
        /*004e*/ 	.short	0x00ff


	//----- nvinfo : EIATTR_NUM_BARRIERS
	.align		4
        /*0050*/ 	.byte	0x02, 0x4c
        /*0052*/ 	.byte	0x01
	.zero		1


	//----- nvinfo : EIATTR_MERCURY_ISA_VERSION
	.align		4
        /*0054*/ 	.byte	0x03, 0x5f
        /*0056*/ 	.short	0x0101


	//----- nvinfo : EIATTR_COOP_GROUP_MASK_REGIDS
	.align		4
        /*0058*/ 	.byte	0x04, 0x29
        /*005a*/ 	.short	(.L_45 - .L_44)


	//   ....[0]....
.L_44:
        /*005c*/ 	.word	0xffffffff


	//   ....[1]....
        /*0060*/ 	.word	0xffffffff


	//   ....[2]....
        /*0064*/ 	.word	0x05000008


	//   ....[3]....
        /*0068*/ 	.word	0x05000008


	//   ....[4]....
        /*006c*/ 	.word	0x05000002


	//   ....[5]....
        /*0070*/ 	.word	0x05000002


	//   ....[6]....
        /*0074*/ 	.word	0x05000000


	//   ....[7]....
        /*0078*/ 	.word	0x05000000


	//   ....[8]....
        /*007c*/ 	.word	0x0500000c


	//   ....[9]....
        /*0080*/ 	.word	0x0500000c


	//   ....[10]....
        /*0084*/ 	.word	0x05000002


	//   ....[11]....
        /*0088*/ 	.word	0x05000002


	//   ....[12]....
        /*008c*/ 	.word	0x05000000


	//   ....[13]....
        /*0090*/ 	.word	0x05000000


	//   ....[14]....
        /*0094*/ 	.word	0x0500000c


	//   ....[15]....
        /*0098*/ 	.word	0x0500000c


	//----- nvinfo : EIATTR_COOP_GROUP_INSTR_OFFSETS
	.align		4
.L_45:
        /*009c*/ 	.byte	0x04, 0x28
        /*009e*/ 	.short	(.L_47 - .L_46)


	//   ....[0]....
.L_46:
        /*00a0*/ 	.word	0x00001760


	//   ....[1]....
        /*00a4*/ 	.word	0x00001770


	//   ....[2]....
        /*00a8*/ 	.word	0x000017a0


	//   ....[3]....
        /*00ac*/ 	.word	0x000017b0


	//   ....[4]....
        /*00b0*/ 	.word	0x000017e0


	//   ....[5]....
        /*00b4*/ 	.word	0x000017f0


	//   ....[6]....
        /*00b8*/ 	.word	0x00001830


	//   ....[7]....
        /*00bc*/ 	.word	0x00001840


	//   ....[8]....
        /*00c0*/ 	.word	0x00001890


	//   ....[9]....
        /*00c4*/ 	.word	0x000018a0


	//   ....[10]....
        /*00c8*/ 	.word	0x00001990


	//   ....[11]....
        /*00cc*/ 	.word	0x000019a0


	//   ....[12]....
        /*00d0*/ 	.word	0x000019d0


	//   ....[13]....
        /*00d4*/ 	.word	0x000019f0


	//   ....[14]....
        /*00d8*/ 	.word	0x00001a20


	//   ....[15]....
        /*00dc*/ 	.word	0x00001a30


	//----- nvinfo : EIATTR_VRC_CTA_INIT_COUNT
	.align		4
.L_47:
        /*00e0*/ 	.byte	0x02, 0x4a
	.zero		1
	.zero		1


	//----- nvinfo : EIATTR_EXIT_INSTR_OFFSETS
	.align		4
        /*00e4*/ 	.byte	0x04, 0x1c
        /*00e6*/ 	.short	(.L_49 - .L_48)


	//   ....[0]....
.L_48:
        /*00e8*/ 	.word	0x00001930


	//   ....[1]....
        /*00ec*/ 	.word	0x00001a40


	//   ....[2]....
        /*00f0*/ 	.word	0x00001b40


	//----- nvinfo : EIATTR_CRS_STACK_SIZE
	.align		4
.L_49:
        /*00f4*/ 	.byte	0x04, 0x1e
        /*00f6*/ 	.short	(.L_51 - .L_50)
.L_50:
        /*00f8*/ 	.word	0x00000000


	//----- nvinfo : EIATTR_CBANK_PARAM_SIZE
	.align		4
.L_51:
        /*00fc*/ 	.byte	0x03, 0x19
        /*00fe*/ 	.short	0x0020


	//----- nvinfo : EIATTR_PARAM_CBANK
	.align		4
        /*0100*/ 	.byte	0x04, 0x0a
        /*0102*/ 	.short	(.L_53 - .L_52)
	.align		4
.L_52:
        /*0104*/ 	.word	index@(.nv.constant0._Z17blockStrideKernelILj8EEvjPKiS1_Px)
        /*0108*/ 	.short	0x0380
        /*010a*/ 	.short	0x0020


	//----- nvinfo : EIATTR_SW_WAR
	.align		4
.L_53:
        /*010c*/ 	.byte	0x04, 0x36
        /*010e*/ 	.short	(.L_55 - .L_54)
.L_54:
        /*0110*/ 	.word	0x00000008
.L_55:


//--------------------- .nv.callgraph             --------------------------
	.section	.nv.callgraph,"",@"SHT_CUDA_CALLGRAPH"
	.align	4
	.sectionentsize	8
	.align		4
        /*0000*/ 	.word	0x00000000
	.align		4
        /*0004*/ 	.word	0xffffffff
	.align		4
        /*0008*/ 	.word	0x00000000
	.align		4
        /*000c*/ 	.word	0xfffffffe
	.align		4
        /*0010*/ 	.word	0x00000000
	.align		4
        /*0014*/ 	.word	0xfffffffd
	.align		4
        /*0018*/ 	.word	0x00000000
	.align		4
        /*001c*/ 	.word	0xfffffffc


//--------------------- .text._Z17blockStrideKernelILj9EEvjPKiS1_Px --------------------------
	.section	.text._Z17blockStrideKernelILj9EEvjPKiS1_Px,"ax",@progbits
	.align	128
        .global         _Z17blockStrideKernelILj9EEvjPKiS1_Px
        .type           _Z17blockStrideKernelILj9EEvjPKiS1_Px,@function
        .size           _Z17blockStrideKernelILj9EEvjPKiS1_Px,(.L_x_26 - _Z17blockStrideKernelILj9EEvjPKiS1_Px)
        .other          _Z17blockStrideKernelILj9EEvjPKiS1_Px,@"STO_CUDA_ENTRY STV_DEFAULT"
_Z17blockStrideKernelILj9EEvjPKiS1_Px:
.text._Z17blockStrideKernelILj9EEvjPKiS1_Px:
[----:B------:R-:W-:Y:S08]  /*0000*/  LDC R1, c[0x0][0x37c] ;  /* 0x0000df00ff017b82 */ /* 0x000ff00000000800 */
[----:B------:R-:W0:Y:S01]  /*0010*/  LDC R0, c[0x0][0x370] ;  /* 0x0000dc00ff007b82 */ /* 0x000e220000000800 */
[----:B------:R-:W1:Y:S01]  /*0020*/  LDCU UR5, c[0x0][0x380] ;  /* 0x00007000ff0577ac */ /* 0x000e620008000800 */
[----:B------:R-:W-:Y:S01]  /*0030*/  BSSY.RECONVERGENT B0, `(.L_x_0) ;  /* 0x0000162000007945 */ /* 0x000fe20003800200 */
[----:B------:R-:W-:Y:S01]  /*0040*/  IMAD.MOV.U32 R25, RZ, RZ, RZ ;  /* 0x000000ffff197224 */ /* 0x000fe200078e00ff */
[----:B------:R-:W2:Y:S01]  /*0050*/  LDCU.64 UR6, c[0x0][0x358] ;  /* 0x00006b00ff0677ac */ /* 0x000ea20008000a00 */
[----:B------:R-:W-:Y:S01]  /*0060*/  IMAD.MOV.U32 R26, RZ, RZ, RZ ;  /* 0x000000ffff1a7224 */ /* 0x000fe200078e00ff */
[----:B-1----:R-:W-:Y:S01]  /*0070*/  USHF.R.U32.HI UR4, URZ, 0x9, UR5 ;  /* 0x00000009ff047899 */ /* 0x002fe20008011605 */
[----:B0-----:R-:W0:Y:S01]  /*0080*/  I2F.U32.RP R4, R0 ;  /* 0x0000000000047306 */ /* 0x001e220000209000 */
[----:B------:R-:W-:-:S07]  /*0090*/  ISETP.NE.U32.AND P2, PT, R0, RZ, PT ;  /* 0x000000ff0000720c */ /* 0x000fce0003f45070 */
[----:B0-----:R-:W0:Y:S02]  /*00a0*/  MUFU.RCP R4, R4 ;  /* 0x0000000400047308 */ /* 0x001e240000001000 */
[----:B0-----:R-:W-:-:S06]  /*00b0*/  VIADD R2, R4, 0xffffffe ;  /* 0x0ffffffe04027836 */ /* 0x001fcc0000000000 */
[----:B------:R0:W1:Y:S02]  /*00c0*/  F2I.FTZ.U32.TRUNC.NTZ R3, R2 ;  /* 0x0000000200037305 */ /* 0x000064000021f000 */
[----:B0-----:R-:W-:Y:S02]  /*00d0*/  IMAD.MOV.U32 R2, RZ, RZ, RZ ;  /* 0x000000ffff027224 */ /* 0x001fe400078e00ff */
[----:B-1----:R-:W-:-:S04]  /*00e0*/  IMAD.MOV R5, RZ, RZ, -R3 ;  /* 0x000000ffff057224 */ /* 0x002fc800078e0a03 */
[----:B------:R-:W-:-:S04]  /*00f0*/  IMAD R5, R5, R0, RZ ;  /* 0x0000000005057224 */ /* 0x000fc800078e02ff */
[----:B------:R-:W-:Y:S02]  /*0100*/  IMAD.HI.U32 R3, R3, R5, R2 ;  /* 0x0000000503037227 */ /* 0x000fe400078e0002 */
[----:B------:R-:W0:Y:S04]  /*0110*/  S2R R2, SR_CTAID.X ;  /* 0x0000000000027919 */ /* 0x000e280000002500 */
[----:B------:R-:W-:Y:S02]  /*0120*/  IMAD.HI.U32 R5, R3, UR4, RZ ;  /* 0x0000000403057c27 */ /* 0x000fe4000f8e00ff */
[----:B------:R-:W1:Y:S02]  /*0130*/  S2R R3, SR_TID.X ;  /* 0x0000000000037919 */ /* 0x000e640000002100 */
[----:B------:R-:W-:-:S04]  /*0140*/  IMAD.MOV R7, RZ, RZ, -R5 ;  /* 0x000000ffff077224 */ /* 0x000fc800078e0a05 */
[----:B------:R-:W-:-:S05]  /*0150*/  IMAD R7, R0, R7, UR4 ;  /* 0x0000000400077e24 */ /* 0x000fca000f8e0207 */
[----:B------:R-:W-:-:S13]  /*0160*/  ISETP.GE.U32.AND P0, PT, R7, R0, PT ;  /* 0x000000000700720c */ /* 0x000fda0003f06070 */
[----:B------:R-:W-:Y:S01]  /*0170*/  @P0 IADD3 R7, PT, PT, R7, -R0, RZ ;  /* 0x8000000007070210 */ /* 0x000fe20007ffe0ff */
[----:B------:R-:W-:-:S03]  /*0180*/  @P0 VIADD R5, R5, 0x1 ;  /* 0x0000000105050836 */ /* 0x000fc60000000000 */
[----:B------:R-:W-:-:S13]  /*0190*/  ISETP.GE.U32.AND P1, PT, R7, R0, PT ;  /* 0x000000000700720c */ /* 0x000fda0003f26070 */
[----:B------:R-:W-:Y:S01]  /*01a0*/  @P1 VIADD R5, R5, 0x1 ;  /* 0x0000000105051836 */ /* 0x000fe20000000000 */
[----:B------:R-:W-:-:S05]  /*01b0*/  @!P2 LOP3.LUT R5, RZ, R0, RZ, 0x33, !PT ;  /* 0x00000000ff05a212 */ /* 0x000fca00078e33ff */
[----:B------:R-:W-:-:S04]  /*01c0*/  IMAD.SHL.U32 R5, R5, 0x200, RZ ;  /* 0x0000020005057824 */ /* 0x000fc800078e00ff */
[----:B0-----:R-:W-:-:S04]  /*01d0*/  IMAD R4, R5, R2, RZ ;  /* 0x0000000205047224 */ /* 0x001fc800078e02ff */
[----:B-1----:R-:W-:-:S05]  /*01e0*/  IMAD.IADD R9, R4, 0x1, R3 ;  /* 0x0000000104097824 */ /* 0x002fca00078e0203 */
[----:B------:R-:W-:-:S04]  /*01f0*/  IADD3 R6, PT, PT, R5, R9, RZ ;  /* 0x0000000905067210 */ /* 0x000fc80007ffe0ff */
[----:B------:R-:W-:-:S13]  /*0200*/  ISETP.GE.U32.AND P0, PT, R9, R6, PT ;  /* 0x000000060900720c */ /* 0x000fda0003f06070 */
[----:B--2---:R-:W-:Y:S05]  /*0210*/  @P0 BRA `(.L_x_1) ;  /* 0x00000014000c0947 */ /* 0x004fea0003800000 */
[----:B------:R-:W-:Y:S01]  /*0220*/  LOP3.LUT R4, RZ, R4, RZ, 0x33, !PT ;  /* 0x00000004ff047212 */ /* 0x000fe200078e33ff */
[----:B------:R-:W-:Y:S01]  /*0230*/  BSSY.RECONVERGENT B1, `(.L_x_2) ;  /* 0x00000ad000017945 */ /* 0x000fe20003800200 */
[----:B------:R-:W-:Y:S01]  /*0240*/  VIADDMNMX.U32 R6, R9, 0x200, R6, !PT ;  /* 0x0000020009067846 */ /* 0x000fe20007800006 */
[----:B------:R-:W-:Y:S02]  /*0250*/  IMAD.MOV.U32 R25, RZ, RZ, RZ ;  /* 0x000000ffff197224 */ /* 0x000fe400078e00ff */
[----:B------:R-:W-:Y:S01]  /*0260*/  IMAD.MOV.U32 R26, RZ, RZ, RZ ;  /* 0x000000ffff1a7224 */ /* 0x000fe200078e00ff */
[----:B------:R-:W-:-:S04]  /*0270*/  IADD3 R4, PT, PT, -R3, R6, R4 ;  /* 0x0000000603047210 */ /* 0x000fc80007ffe104 */
[C---:B------:R-:W-:Y:S02]  /*0280*/  ISETP.GE.U32.AND P0, PT, R4.reuse, 0x1e00, PT ;  /* 0x00001e000400780c */ /* 0x040fe40003f06070 */
[----:B------:R-:W-:-:S04]  /*0290*/  LEA.HI R8, R4, 0x1, RZ, 0x17 ;  /* 0x0000000104087811 */ /* 0x000fc800078fb8ff */
[----:B------:R-:W-:-:S07]  /*02a0*/  LOP3.LUT R4, R8, 0xf, RZ, 0xc0, !PT ;  /* 0x0000000f08047812 */ /* 0x000fce00078ec0ff */
[----:B------:R-:W-:Y:S05]  /*02b0*/  @!P0 BRA `(.L_x_3) ;  /* 0x0000000800908947 */ /* 0x000fea0003800000 */
[----:B------:R-:W-:Y:S01]  /*02c0*/  LOP3.LUT R6, R8, 0xfffff0, RZ, 0xc0, !PT ;  /* 0x00fffff008067812 */ /* 0x000fe200078ec0ff */
[----:B------:R-:W-:Y:S01]  /*02d0*/  BSSY.RECONVERGENT B2, `(.L_x_4) ;  /* 0x00000a1000027945 */ /* 0x000fe20003800200 */
[----:B------:R-:W-:Y:S01]  /*02e0*/  IADD3 R9, PT, PT, R9, 0x1000, RZ ;  /* 0x0000100009097810 */ /* 0x000fe20007ffe0ff */
[----:B------:R-:W-:Y:S02]  /*02f0*/  IMAD.MOV.U32 R25, RZ, RZ, RZ ;  /* 0x000000ffff197224 */ /* 0x000fe400078e00ff */
[----:B------:R-:W-:Y:S02]  /*0300*/  IMAD.MOV.U32 R26, RZ, RZ, RZ ;  /* 0x000000ffff1a7224 */ /* 0x000fe400078e00ff */
[----:B------:R-:W-:-:S07]  /*0310*/  IMAD.MOV R6, RZ, RZ, -R6 ;  /* 0x000000ffff067224 */ /* 0x000fce00078e0a06 */
.L_x_5:
[----:B------:R-:W0:Y:S01]  /*0320*/  LDC.64 R10, c[0x0][0x388] ;  /* 0x0000e200ff0a7b82 */ /* 0x000e220000000a00 */
[C---:B------:R-:W-:Y:S01]  /*0330*/  VIADD R15, R9.reuse, 0xfffff000 ;  /* 0xfffff000090f7836 */ /* 0x040fe20000000000 */
[----:B------:R-:W-:-:S06]  /*0340*/  IADD3 R29, PT, PT, R9, -0xe00, RZ ;  /* 0xfffff200091d7810 */ /* 0x000fcc0007ffe0ff */
[----:B------:R-:W1:Y:S01]  /*0350*/  LDC.64 R12, c[0x0][0x390] ;  /* 0x0000e400ff0c7b82 */ /* 0x000e620000000a00 */
[----:B0-----:R-:W-:-:S04]  /*0360*/  IMAD.WIDE.U32 R22, R15, 0x4, R10 ;  /* 0x000000040f167825 */ /* 0x001fc800078e000a */
[----:B------:R-:W-:Y:S02]  /*0370*/  IMAD.WIDE.U32 R16, R29, 0x4, R10 ;  /* 0x000000041d107825 */ /* 0x000fe400078e000a */
[----:B------:R-:W2:Y:S02]  /*0380*/  LDG.E.CONSTANT R22, desc[UR6][R22.64] ;  /* 0x0000000616167981 */ /* 0x000ea4000c1e9900 */
[--C-:B-1----:R-:W-:Y:S02]  /*0390*/  IMAD.WIDE.U32 R14, R15, 0x4, R12.reuse ;  /* 0x000000040f0e7825 */ /* 0x102fe400078e000c */
[----:B------:R0:W3:Y:S02]  /*03a0*/  LDG.E.CONSTANT R7, desc[UR6][R16.64] ;  /* 0x0000000610077981 */ /* 0x0000e4000c1e9900 */
[----:B------:R-:W-:Y:S02]  /*03b0*/  IMAD.WIDE.U32 R28, R29, 0x4, R12 ;  /* 0x000000041d1c7825 */ /* 0x000fe400078e000c */
[----:B------:R-:W2:Y:S04]  /*03c0*/  LDG.E.CONSTANT R15, desc[UR6][R14.64] ;  /* 0x000000060e0f7981 */ /* 0x000ea8000c1e9900 */
[----:B------:R-:W3:Y:S01]  /*03d0*/  LDG.E.CONSTANT R28, desc[UR6][R28.64] ;  /* 0x000000061c1c7981 */ /* 0x000ee2000c1e9900 */
[----:B------:R-:W-:-:S02]  /*03e0*/  VIADD R21, R9, 0xfffff400 ;  /* 0xfffff40009157836 */ /* 0x000fc40000000000 */
[----:B------:R-:W-:Y:S02]  /*03f0*/  VIADD R27, R9, 0xfffff600 ;  /* 0xfffff600091b7836 */ /* 0x000fe40000000000 */
[----:B0-----:R-:W-:-:S04]  /*0400*/  IMAD.WIDE.U32 R16, R21, 0x4, R10 ;  /* 0x0000000415107825 */ /* 0x001fc800078e000a */
[----:B------:R-:W-:Y:S01]  /*0410*/  IMAD.WIDE.U32 R20, R21, 0x4, R12 ;  /* 0x0000000415147825 */ /* 0x000fe200078e000c */
[----:B------:R0:W4:Y:S05]  /*0420*/  LDG.E.CONSTANT R19, desc[UR6][R16.64] ;  /* 0x0000000610137981 */ /* 0x00012a000c1e9900 */
[----:B------:R-:W4:Y:S01]  /*0430*/  LDG.E.CONSTANT R20, desc[UR6][R20.64] ;  /* 0x0000000614147981 */ /* 0x000f22000c1e9900 */
[----:B--2---:R-:W-:Y:S02]  /*0440*/  IMAD.IADD R18, R22, 0x1, -R15 ;  /* 0x0000000116127824 */ /* 0x004fe400078e0a0f */
[----:B------:R-:W-:-:S04]  /*0450*/  IMAD.WIDE.U32 R22, R27, 0x4, R12 ;  /* 0x000000041b167825 */ /* 0x000fc800078e000c */
[----:B------:R-:W-:Y:S01]  /*0460*/  IMAD.WIDE.U32 R14, R27, 0x4, R10 ;  /* 0x000000041b0e7825 */ /* 0x000fe200078e000a */
[----:B0-----:R-:W-:Y:S01]  /*0470*/  IABS R16, R18 ;  /* 0x0000001200107213 */ /* 0x001fe20000000000 */
[----:B------:R-:W2:Y:S02]  /*0480*/  LDG.E.CONSTANT R23, desc[UR6][R22.64] ;  /* 0x0000000616177981 */ /* 0x000ea4000c1e9900 */
[----:B---3--:R-:W-:Y:S02]  /*0490*/  IMAD.IADD R7, R7, 0x1, -R28 ;  /* 0x0000000107077824 */ /* 0x008fe400078e0a1c */
[----:B------:R0:W2:Y:S03]  /*04a0*/  LDG.E.CONSTANT R18, desc[UR6][R14.64] ;  /* 0x000000060e127981 */ /* 0x0000a6000c1e9900 */
[----:B------:R-:W-:-:S04]  /*04b0*/  IABS R7, R7 ;  /* 0x0000000700077213 */ /* 0x000fc80000000000 */
[----:B------:R-:W-:Y:S02]  /*04c0*/  MOV R17, R7 ;  /* 0x0000000700117202 */ /* 0x000fe40000000f00 */
[--C-:B------:R-:W-:Y:S02]  /*04d0*/  SHF.R.S32.HI R29, RZ, 0x1f, R16.reuse ;  /* 0x0000001fff1d7819 */ /* 0x100fe40000011410 */
[----:B------:R-:W-:Y:S01]  /*04e0*/  IADD3 R7, P0, P1, R17, R25, R16 ;  /* 0x0000001911077210 */ /* 0x000fe2000791e010 */
[C---:B0-----:R-:W-:Y:S01]  /*04f0*/  VIADD R15, R9.reuse, 0xfffff800 ;  /* 0xfffff800090f7836 */ /* 0x041fe20000000000 */
[----:B------:R-:W-:Y:S01]  /*0500*/  SHF.R.S32.HI R16, RZ, 0x1f, R17 ;  /* 0x0000001fff107819 */ /* 0x000fe20000011411 */
[----:B------:R-:W-:-:S03]  /*0510*/  VIADD R17, R9, 0xfffffa00 ;  /* 0xfffffa0009117836 */ /* 0x000fc60000000000 */
[----:B------:R-:W-:Y:S01]  /*0520*/  IADD3.X R29, PT, PT, R16, R26, R29, P0, P1 ;  /* 0x0000001a101d7210 */ /* 0x000fe200007e241d */
[----:B------:R-:W-:-:S04]  /*0530*/  IMAD.WIDE.U32 R26, R15, 0x4, R10 ;  /* 0x000000040f1a7825 */ /* 0x000fc800078e000a */
[----:B------:R-:W-:Y:S02]  /*0540*/  IMAD.WIDE.U32 R14, R15, 0x4, R12 ;  /* 0x000000040f0e7825 */ /* 0x000fe400078e000c */
[----:B------:R-:W3:Y:S02]  /*0550*/  LDG.E.CONSTANT R26, desc[UR6][R26.64] ;  /* 0x000000061a1a7981 */ /* 0x000ee4000c1e9900 */
[C---:B------:R-:W-:Y:S02]  /*0560*/  IMAD.WIDE.U32 R24, R17.reuse, 0x4, R10 ;  /* 0x0000000411187825 */ /* 0x040fe400078e000a */
[----:B------:R0:W3:Y:S02]  /*0570*/  LDG.E.CONSTANT R21, desc[UR6][R14.64] ;  /* 0x000000060e157981 */ /* 0x0000e4000c1e9900 */
[----:B------:R-:W-:Y:S02]  /*0580*/  IMAD.WIDE.U32 R16, R17, 0x4, R12 ;  /* 0x0000000411107825 */ /* 0x000fe400078e000c */
[----:B------:R1:W5:Y:S02]  /*0590*/  LDG.E.CONSTANT R28, desc[UR6][R24.64] ;  /* 0x00000006181c7981 */ /* 0x000364000c1e9900 */
[----:B------:R-:W-:-:S02]  /*05a0*/  VIADD R22, R9, 0xfffffc00 ;  /* 0xfffffc0009167836 */ /* 0x000fc40000000000 */
[----:B------:R-:W5:Y:S02]  /*05b0*/  LDG.E.CONSTANT R17, desc[UR6][R16.64] ;  /* 0x0000000610117981 */ /* 0x000f64000c1e9900 */
[----:B0-----:R-:W-:-:S04]  /*05c0*/  IMAD.WIDE.U32 R14, R22, 0x4, R12 ;  /* 0x00000004160e7825 */ /* 0x001fc800078e000c */
[----:B-1----:R-:W-:Y:S01]  /*05d0*/  IMAD.WIDE.U32 R24, R22, 0x4, R10 ;  /* 0x0000000416187825 */ /* 0x002fe200078e000a */
[----:B------:R-:W5:Y:S04]  /*05e0*/  LDG.E.CONSTANT R16, desc[UR6][R14.64] ;  /* 0x000000060e107981 */ /* 0x000f68000c1e9900 */
[----:B------:R0:W5:Y:S01]  /*05f0*/  LDG.E.CONSTANT R27, desc[UR6][R24.64] ;  /* 0x00000006181b7981 */ /* 0x000162000c1e9900 */
[----:B------:R-:W-:Y:S01]  /*0600*/  VIADD R22, R9, 0xfffffe00 ;  /* 0xfffffe0009167836 */ /* 0x000fe20000000000 */
[----:B----4-:R-:W-:-:S04]  /*0610*/  IADD3 R19, PT, PT, R19, -R20, RZ ;  /* 0x8000001413137210 */ /* 0x010fc80007ffe0ff */
[----:B------:R-:W-:Y:S01]  /*0620*/  IABS R19, R19 ;  /* 0x0000001300137213 */ /* 0x000fe20000000000 */
[----:B0-----:R-:W-:-:S06]  /*0630*/  IMAD.WIDE.U32 R24, R22, 0x4, R10 ;  /* 0x0000000416187825 */ /* 0x001fcc00078e000a */
[----:B------:R-:W4:Y:S01]  /*0640*/  LDG.E.CONSTANT R24, desc[UR6][R24.64] ;  /* 0x0000000618187981 */ /* 0x000f22000c1e9900 */
[----:B--2---:R-:W-:Y:S02]  /*0650*/  IMAD.IADD R18, R18, 0x1, -R23 ;  /* 0x0000000112127824 */ /* 0x004fe400078e0a17 */
[----:B------:R-:W-:-:S03]  /*0660*/  IMAD.WIDE.U32 R22, R22, 0x4, R12 ;  /* 0x0000000416167825 */ /* 0x000fc600078e000c */
[----:B------:R-:W-:Y:S01]  /*0670*/  IABS R15, R18 ;  /* 0x00000012000f7213 */ /* 0x000fe20000000000 */
[----:B------:R-:W-:Y:S01]  /*0680*/  IMAD.MOV.U32 R18, RZ, RZ, R19 ;  /* 0x000000ffff127224 */ /* 0x000fe200078e0013 */
[----:B------:R-:W4:Y:S01]  /*0690*/  LDG.E.CONSTANT R25, desc[UR6][R22.64] ;  /* 0x0000000616197981 */ /* 0x000f22000c1e9900 */
[----:B------:R-:W-:-:S03]  /*06a0*/  VIADD R19, R9, 0x200 ;  /* 0x0000020009137836 */ /* 0x000fc60000000000 */
[--C-:B------:R-:W-:Y:S02]  /*06b0*/  IADD3 R7, P0, P1, R15, R7, R18.reuse ;  /* 0x000000070f077210 */ /* 0x100fe4000791e012 */
[----:B------:R-:W-:Y:S02]  /*06c0*/  SHF.R.S32.HI R14, RZ, 0x1f, R18 ;  /* 0x0000001fff0e7819 */ /* 0x000fe40000011412 */
[----:B------:R-:W-:-:S04]  /*06d0*/  SHF.R.S32.HI R15, RZ, 0x1f, R15 ;  /* 0x0000001fff0f7819 */ /* 0x000fc8000001140f */
[----:B------:R-:W-:Y:S01]  /*06e0*/  IADD3.X R29, PT, PT, R15, R29, R14, P0, P1 ;  /* 0x0000001d0f1d7210 */ /* 0x000fe200007e240e */
[----:B------:R-:W-:-:S04]  /*06f0*/  IMAD.WIDE.U32 R14, R19, 0x4, R10 ;  /* 0x00000004130e7825 */ /* 0x000fc800078e000a */
[----:B------:R-:W-:Y:S02]  /*0700*/  IMAD.WIDE.U32 R18, R19, 0x4, R12 ;  /* 0x0000000413127825 */ /* 0x000fe400078e000c */
[----:B------:R-:W2:Y:S02]  /*0710*/  LDG.E.CONSTANT R14, desc[UR6][R14.64] ;  /* 0x000000060e0e7981 */ /* 0x000ea4000c1e9900 */
[----:B---3--:R-:W-:Y:S02]  /*0720*/  IMAD.IADD R26, R26, 0x1, -R21 ;  /* 0x000000011a1a7824 */ /* 0x008fe400078e0a15 */
[----:B------:R0:W2:Y:S01]  /*0730*/  LDG.E.CONSTANT R23, desc[UR6][R18.64] ;  /* 0x0000000612177981 */ /* 0x0000a2000c1e9900 */
[----:B------:R-:W-:Y:S01]  /*0740*/  IMAD.WIDE.U32 R20, R9, 0x4, R10 ;  /* 0x0000000409147825 */ /* 0x000fe200078e000a */
[----:B-----5:R-:W-:-:S03]  /*0750*/  IADD3 R28, PT, PT, R28, -R17, RZ ;  /* 0x800000111c1c7210 */ /* 0x020fc60007ffe0ff */
[C---:B0-----:R-:W-:Y:S01]  /*0760*/  IMAD.WIDE.U32 R18, R9.reuse, 0x4, R12 ;  /* 0x0000000409127825 */ /* 0x041fe200078e000c */
[----:B------:R0:W3:Y:S03]  /*0770*/  LDG.E.CONSTANT R15, desc[UR6][R20.64] ;  /* 0x00000006140f7981 */ /* 0x0000e6000c1e9900 */
[----:B------:R-:W-:Y:S01]  /*0780*/  VIADD R17, R9, 0x400 ;  /* 0x0000040009117836 */ /* 0x000fe20000000000 */
[----:B------:R1:W3:Y:S03]  /*0790*/  LDG.E.CONSTANT R22, desc[UR6][R18.64] ;  /* 0x0000000612167981 */ /* 0x0002e6000c1e9900 */
[----:B0-----:R-:W-:-:S04]  /*07a0*/  IMAD.WIDE.U32 R20, R17, 0x4, R10 ;  /* 0x0000000411147825 */ /* 0x001fc800078e000a */
[----:B-1----:R-:W-:-:S04]  /*07b0*/  IMAD.WIDE.U32 R18, R17, 0x4, R12 ;  /* 0x0000000411127825 */ /* 0x002fc800078e000c */
[----:B------:R-:W-:Y:S01]  /*07c0*/  IMAD.IADD R27, R27, 0x1, -R16 ;  /* 0x000000011b1b7824 */ /* 0x000fe200078e0a10 */
[----:B------:R-:W5:Y:S04]  /*07d0*/  LDG.E.CONSTANT R17, desc[UR6][R18.64] ;  /* 0x0000000612117981 */ /* 0x000f68000c1e9900 */
[----:B------:R0:W5:Y:S01]  /*07e0*/  LDG.E.CONSTANT R16, desc[UR6][R20.64] ;  /* 0x0000000614107981 */ /* 0x000162000c1e9900 */
[----:B------:R-:W-:Y:S02]  /*07f0*/  IABS R26, R26 ;  /* 0x0000001a001a7213 */ /* 0x000fe40000000000 */
[----:B------:R-:W-:Y:S02]  /*0800*/  IABS R27, R27 ;  /* 0x0000001b001b7213 */ /* 0x000fe40000000000 */
[----:B0-----:R-:W-:-:S02]  /*0810*/  SHF.R.S32.HI R20, RZ, 0x1f, R26 ;  /* 0x0000001fff147819 */ /* 0x001fc4000001141a */
[----:B------:R-:W-:Y:S01]  /*0820*/  IADD3 R18, PT, PT, R9, 0x600, RZ ;  /* 0x0000060009127810 */ /* 0x000fe20007ffe0ff */
[----:B----4-:R-:W-:Y:S01]  /*0830*/  IMAD.IADD R24, R24, 0x1, -R25 ;  /* 0x0000000118187824 */ /* 0x010fe200078e0a19 */
[----:B------:R-:W-:-:S04]  /*0840*/  IABS R25, R28 ;  /* 0x0000001c00197213 */ /* 0x000fc80000000000 */
[----:B------:R-:W-:Y:S01]  /*0850*/  IABS R19, R24 ;  /* 0x0000001800137213 */ /* 0x000fe20000000000 */
[----:B------:R-:W-:Y:S01]  /*0860*/  IMAD.MOV.U32 R24, RZ, RZ, R27 ;  /* 0x000000ffff187224 */ /* 0x000fe200078e001b */
[----:B------:R-:W-:Y:S02]  /*0870*/  IADD3 R21, P0, P1, R25, R7, R26 ;  /* 0x0000000719157210 */ /* 0x000fe4000791e01a */
[----:B------:R-:W-:-:S04]  /*0880*/  SHF.R.S32.HI R7, RZ, 0x1f, R25 ;  /* 0x0000001fff077819 */ /* 0x000fc80000011419 */
[----:B------:R-:W-:Y:S02]  /*0890*/  IADD3.X R20, PT, PT, R7, R29, R20, P0, P1 ;  /* 0x0000001d07147210 */ /* 0x000fe400007e2414 */
[--C-:B------:R-:W-:Y:S01]  /*08a0*/  IADD3 R7, P0, P1, R19, R21, R24.reuse ;  /* 0x0000001513077210 */ /* 0x100fe2000791e018 */
[----:B------:R-:W-:Y:S01]  /*08b0*/  VIADD R29, R9, 0x800 ;  /* 0x00000800091d7836 */ /* 0x000fe20000000000 */
[----:B------:R-:W-:Y:S02]  /*08c0*/  SHF.R.S32.HI R24, RZ, 0x1f, R24 ;  /* 0x0000001fff187819 */ /* 0x000fe40000011418 */
[----:B------:R-:W-:-:S04]  /*08d0*/  SHF.R.S32.HI R19, RZ, 0x1f, R19 ;  /* 0x0000001fff137819 */ /* 0x000fc80000011413 */
[----:B------:R-:W-:Y:S01]  /*08e0*/  IADD3.X R24, PT, PT, R19, R20, R24, P0, P1 ;  /* 0x0000001413187210 */ /* 0x000fe200007e2418 */
[----:B------:R-:W-:-:S04]  /*08f0*/  IMAD.WIDE.U32 R20, R29, 0x4, R10 ;  /* 0x000000041d147825 */ /* 0x000fc800078e000a */
[----:B------:R-:W-:Y:S01]  /*0900*/  VIADD R19, R9, 0xa00 ;  /* 0x00000a0009137836 */ /* 0x000fe20000000000 */
[----:B------:R0:W4:Y:S01]  /*0910*/  LDG.E.CONSTANT R25, desc[UR6][R20.64] ;  /* 0x0000000614197981 */ /* 0x000122000c1e9900 */
[----:B--2---:R-:W-:Y:S02]  /*0920*/  IMAD.IADD R14, R14, 0x1, -R23 ;  /* 0x000000010e0e7824 */ /* 0x004fe400078e0a17 */
[----:B------:R-:W-:-:S04]  /*0930*/  IMAD.WIDE.U32 R26, R18, 0x4, R10 ;  /* 0x00000004121a7825 */ /* 0x000fc800078e000a */
[----:B---3--:R-:W-:Y:S02]  /*0940*/  IMAD.IADD R15, R15, 0x1, -R22 ;  /* 0x000000010f0f7824 */ /* 0x008fe400078e0a16 */
[----:B------:R-:W2:Y:S01]  /*0950*/  LDG.E.CONSTANT R26, desc[UR6][R26.64] ;  /* 0x000000061a1a7981 */ /* 0x000ea2000c1e9900 */
[----:B------:R-:W-:-:S04]  /*0960*/  IMAD.WIDE.U32 R22, R19, 0x4, R10 ;  /* 0x0000000413167825 */ /* 0x000fc800078e000a */
[--C-:B0-----:R-:W-:Y:S02]  /*0970*/  IMAD.WIDE.U32 R20, R18, 0x4, R12.reuse ;  /* 0x0000000412147825 */ /* 0x101fe400078e000c */
[----:B------:R5:W3:Y:S02]  /*0980*/  LDG.E.CONSTANT R23, desc[UR6][R22.64] ;  /* 0x0000000616177981 */ /* 0x000ae4000c1e9900 */
[--C-:B------:R-:W-:Y:S02]  /*0990*/  IMAD.WIDE.U32 R18, R19, 0x4, R12.reuse ;  /* 0x0000000413127825 */ /* 0x100fe400078e000c */
[----:B------:R-:W2:Y:S02]  /*09a0*/  LDG.E.CONSTANT R21, desc[UR6][R20.64] ;  /* 0x0000000614157981 */ /* 0x000ea4000c1e9900 */
[----:B------:R-:W-:Y:S02]  /*09b0*/  IMAD.WIDE.U32 R28, R29, 0x4, R12 ;  /* 0x000000041d1c7825 */ /* 0x000fe400078e000c */
[----:B------:R-:W3:Y:S01]  /*09c0*/  LDG.E.CONSTANT R18, desc[UR6][R18.64] ;  /* 0x0000000612127981 */ /* 0x000ee2000c1e9900 */
[----:B-----5:R-:W-:Y:S01]  /*09d0*/  IADD3 R22, PT, PT, R16, -R17, RZ ;  /* 0x8000001110167210 */ /* 0x020fe20007ffe0ff */
[----:B------:R-:W-:-:S02]  /*09e0*/  VIADD R17, R9, 0xc00 ;  /* 0x00000c0009117836 */ /* 0x000fc40000000000 */
[----:B------:R-:W-:Y:S01]  /*09f0*/  VIADD R27, R9, 0xe00 ;  /* 0x00000e00091b7836 */ /* 0x000fe20000000000 */
[----:B------:R0:W4:Y:S02]  /*0a00*/  LDG.E.CONSTANT R20, desc[UR6][R28.64] ;  /* 0x000000061c147981 */ /* 0x000124000c1e9900 */
[----:B0-----:R-:W-:-:S04]  /*0a10*/  IMAD.WIDE.U32 R28, R17, 0x4, R10 ;  /* 0x00000004111c7825 */ /* 0x001fc800078e000a */
[----:B------:R-:W-:Y:S01]  /*0a20*/  IMAD.WIDE.U32 R16, R17, 0x4, R12 ;  /* 0x0000000411107825 */ /* 0x000fe200078e000c */
[----:B------:R-:W5:Y:S03]  /*0a30*/  LDG.E.CONSTANT R19, desc[UR6][R28.64] ;  /* 0x000000061c137981 */ /* 0x000f66000c1e9900 */
[C---:B------:R-:W-:Y:S02]  /*0a40*/  IMAD.WIDE.U32 R10, R27.reuse, 0x4, R10 ;  /* 0x000000041b0a7825 */ /* 0x040fe400078e000a */
[----:B------:R0:W5:Y:S02]  /*0a50*/  LDG.E.CONSTANT R16, desc[UR6][R16.64] ;  /* 0x0000000610107981 */ /* 0x000164000c1e9900 */
[----:B------:R-:W-:Y:S02]  /*0a60*/  IMAD.WIDE.U32 R12, R27, 0x4, R12 ;  /* 0x000000041b0c7825 */ /* 0x000fe400078e000c */
[----:B------:R1:W5:Y:S04]  /*0a70*/  LDG.E.CONSTANT R10, desc[UR6][R10.64] ;  /* 0x000000060a0a7981 */ /* 0x000368000c1e9900 */
[----:B------:R3:W5:Y:S01]  /*0a80*/  LDG.E.CONSTANT R13, desc[UR6][R12.64] ;  /* 0x000000060c0d7981 */ /* 0x000762000c1e9900 */
[----:B------:R-:W-:-:S02]  /*0a90*/  IABS R27, R14 ;  /* 0x0000000e001b7213 */ /* 0x000fc40000000000 */
[----:B------:R-:W-:Y:S02]  /*0aa0*/  IABS R14, R15 ;  /* 0x0000000f000e7213 */ /* 0x000fe40000000000 */
[----:B0-----:R-:W-:Y:S01]  /*0ab0*/  IABS R17, R22 ;  /* 0x0000001600117213 */ /* 0x001fe20000000000 */
[----:B------:R-:W-:Y:S01]  /*0ac0*/  IMAD.MOV.U32 R15, RZ, RZ, R27 ;  /* 0x000000ffff0f7224 */ /* 0x000fe200078e001b */
[----:B------:R-:W-:-:S04]  /*0ad0*/  MOV R22, R14 ;  /* 0x0000000e00167202 */ /* 0x000fc80000000f00 */
[--C-:B------:R-:W-:Y:S02]  /*0ae0*/  IADD3 R14, P0, P1, R15, R7, R22.reuse ;  /* 0x000000070f0e7210 */ /* 0x100fe4000791e016 */
[----:B-1----:R-:W-:Y:S02]  /*0af0*/  SHF.R.S32.HI R11, RZ, 0x1f, R15 ;  /* 0x0000001fff0b7819 */ /* 0x002fe4000001140f */
[----:B------:R-:W-:-:S04]  /*0b00*/  SHF.R.S32.HI R7, RZ, 0x1f, R22 ;  /* 0x0000001fff077819 */ /* 0x000fc80000011416 */
[----:B------:R-:W-:Y:S02]  /*0b10*/  IADD3.X R24, PT, PT, R11, R24, R7, P0, P1 ;  /* 0x000000180b187210 */ /* 0x000fe400007e2407 */
[----:B------:R-:W-:Y:S01]  /*0b20*/  SHF.R.S32.HI R11, RZ, 0x1f, R17 ;  /* 0x0000001fff0b7819 */ /* 0x000fe20000011411 */
[----:B------:R-:W-:Y:S01]  /*0b30*/  VIADD R6, R6, 0x10 ;  /* 0x0000001006067836 */ /* 0x000fe20000000000 */
[----:B------:R-:W-:Y:S01]  /*0b40*/  IADD3 R9, PT, PT, R9, 0x2000, RZ ;  /* 0x0000200009097810 */ /* 0x000fe20007ffe0ff */
[----:B--2---:R-:W-:Y:S02]  /*0b50*/  IMAD.IADD R21, R26, 0x1, -R21 ;  /* 0x000000011a157824 */ /* 0x004fe400078e0a15 */
[----:B---3--:R-:W-:-:S03]  /*0b60*/  IMAD.IADD R18, R23, 0x1, -R18 ;  /* 0x0000000117127824 */ /* 0x008fc600078e0a12 */
[----:B------:R-:W-:-:S04]  /*0b70*/  IABS R12, R21 ;  /* 0x00000015000c7213 */ /* 0x000fc80000000000 */
[----:B------:R-:W-:Y:S02]  /*0b80*/  IADD3 R7, P0, P1, R12, R14, R17 ;  /* 0x0000000e0c077210 */ /* 0x000fe4000791e011 */
[----:B------:R-:W-:Y:S01]  /*0b90*/  IABS R18, R18 ;  /* 0x0000001200127213 */ /* 0x000fe20000000000 */
[----:B----4-:R-:W-:Y:S01]  /*0ba0*/  IMAD.IADD R20, R25, 0x1, -R20 ;  /* 0x0000000119147824 */ /* 0x010fe200078e0a14 */
[----:B------:R-:W-:-:S04]  /*0bb0*/  SHF.R.S32.HI R12, RZ, 0x1f, R12 ;  /* 0x0000001fff0c7819 */ /* 0x000fc8000001140c */
[----:B------:R-:W-:Y:S02]  /*0bc0*/  IADD3.X R11, PT, PT, R12, R24, R11, P0, P1 ;  /* 0x000000180c0b7210 */ /* 0x000fe400007e240b */
[----:B------:R-:W-:Y:S02]  /*0bd0*/  IABS R12, R20 ;  /* 0x00000014000c7213 */ /* 0x000fe40000000000 */
[----:B-----5:R-:W-:Y:S01]  /*0be0*/  IADD3 R10, PT, PT, R10, -R13, RZ ;  /* 0x8000000d0a0a7210 */ /* 0x020fe20007ffe0ff */
[----:B------:R-:W-:-:S03]  /*0bf0*/  IMAD.MOV.U32 R13, RZ, RZ, R18 ;  /* 0x000000ffff0d7224 */ /* 0x000fc600078e0012 */
[----:B------:R-:W-:Y:S02]  /*0c00*/  IABS R14, R10 ;  /* 0x0000000a000e7213 */ /* 0x000fe40000000000 */
[--C-:B------:R-:W-:Y:S02]  /*0c10*/  IADD3 R25, P0, P1, R13, R7, R12.reuse ;  /* 0x000000070d197210 */ /* 0x100fe4000791e00c */
[----:B------:R-:W-:Y:S02]  /*0c20*/  SHF.R.S32.HI R7, RZ, 0x1f, R12 ;  /* 0x0000001fff077819 */ /* 0x000fe4000001140c */
[----:B------:R-:W-:Y:S01]  /*0c30*/  SHF.R.S32.HI R10, RZ, 0x1f, R13 ;  /* 0x0000001fff0a7819 */ /* 0x000fe2000001140d */
[----:B------:R-:W-:-:S03]  /*0c40*/  IMAD.IADD R16, R19, 0x1, -R16 ;  /* 0x0000000113107824 */ /* 0x000fc600078e0a10 */
[----:B------:R-:W-:Y:S02]  /*0c50*/  IADD3.X R10, PT, PT, R10, R11, R7, P0, P1 ;  /* 0x0000000b0a0a7210 */ /* 0x000fe400007e2407 */
[----:B------:R-:W-:Y:S01]  /*0c60*/  ISETP.NE.AND P0, PT, R6, RZ, PT ;  /* 0x000000ff0600720c */ /* 0x000fe20003f05270 */
[----:B------:R-:W-:Y:S01]  /*0c70*/  IMAD.MOV.U32 R12, RZ, RZ, R14 ;  /* 0x000000ffff0c7224 */ /* 0x000fe200078e000e */
[----:B------:R-:W-:-:S04]  /*0c80*/  IABS R26, R16 ;  /* 0x00000010001a7213 */ /* 0x000fc80000000000 */
[--C-:B------:R-:W-:Y:S02]  /*0c90*/  IADD3 R25, P1, P2, R12, R25, R26.reuse ;  /* 0x000000190c197210 */ /* 0x100fe40007a3e01a */
[----:B------:R-:W-:Y:S02]  /*0ca0*/  SHF.R.S32.HI R26, RZ, 0x1f, R26 ;  /* 0x0000001fff1a7819 */ /* 0x000fe4000001141a */
[----:B------:R-:W-:-:S04]  /*0cb0*/  SHF.R.S32.HI R7, RZ, 0x1f, R12 ;  /* 0x0000001fff077819 */ /* 0x000fc8000001140c */
[----:B------:R-:W-:Y:S01]  /*0cc0*/  IADD3.X R26, PT, PT, R7, R10, R26, P1, P2 ;  /* 0x0000000a071a7210 */ /* 0x000fe20000fe441a */
[----:B------:R-:W-:Y:S06]  /*0cd0*/  @P0 BRA `(.L_x_5) ;  /* 0xfffffff400900947 */ /* 0x000fec000383ffff */
[----:B------:R-:W-:Y:S05]  /*0ce0*/  BSYNC.RECONVERGENT B2 ;  /* 0x0000000000027941 */ /* 0x000fea0003800200 */
.L_x_4:
[----:B------:R-:W-:-:S07]  /*0cf0*/  VIADD R9, R9, 0xfffff000 ;  /* 0xfffff00009097836 */ /* 0x000fce0000000000 */
.L_x_3:
[----:B------:R-:W-:Y:S05]  /*0d00*/  BSYNC.RECONVERGENT B1 ;  /* 0x0000000000017941 */ /* 0x000fea0003800200 */
.L_x_2:
[----:B------:R-:W-:-:S13]  /*0d10*/  ISETP.NE.AND P0, PT, R4, RZ, PT ;  /* 0x000000ff0400720c */ /* 0x000fda0003f05270 */
[----:B------:R-:W-:Y:S05]  /*0d20*/  @!P0 BRA `(.L_x_1) ;  /* 0x0000000800488947 */ /* 0x000fea0003800000 */
[----:B------:R-:W-:Y:S01]  /*0d30*/  ISETP.GE.U32.AND P1, PT, R4, 0x8, PT ;  /* 0x000000080400780c */ /* 0x000fe20003f26070 */
[----:B------:R-:W-:Y:S01]  /*0d40*/  BSSY.RECONVERGENT B1, `(.L_x_6) ;  /* 0x0000052000017945 */ /* 0x000fe20003800200 */
[----:B------:R-:W-:-:S04]  /*0d50*/  LOP3.LUT R6, R8, 0x7, RZ, 0xc0, !PT ;  /* 0x0000000708067812 */ /* 0x000fc800078ec0ff */
[----:B------:R-:W-:-:S07]  /*0d60*/  ISETP.NE.AND P0, PT, R6, RZ, PT ;  /* 0x000000ff0600720c */ /* 0x000fce0003f05270 */
[----:B------:R-:W-:Y:S06]  /*0d70*/  @!P1 BRA `(.L_x_7) ;  /* 0x0000000400389947 */ /* 0x000fec0003800000 */
[----:B------:R-:W0:Y:S01]  /*0d80*/  LDC.64 R12, c[0x0][0x388] ;  /* 0x0000e200ff0c7b82 */ /* 0x000e220000000a00 */
[----:B------:R-:W-:-:S07]  /*0d90*/  VIADD R11, R9, 0x200 ;  /* 0x00000200090b7836 */ /* 0x000fce0000000000 */
[----:B------:R-:W1:Y:S01]  /*0da0*/  LDC.64 R14, c[0x0][0x390] ;  /* 0x0000e400ff0e7b82 */ /* 0x000e620000000a00 */
[----:B0-----:R-:W-:-:S05]  /*0db0*/  IMAD.WIDE.U32 R20, R11, 0x4, R12 ;  /* 0x000000040b147825 */ /* 0x001fca00078e000c */
[----:B------:R-:W2:Y:S01]  /*0dc0*/  LDG.E.CONSTANT R29, desc[UR6][R20.64] ;  /* 0x00000006141d7981 */ /* 0x000ea2000c1e9900 */
[----:B-1----:R-:W-:-:S06]  /*0dd0*/  IMAD.WIDE.U32 R10, R11, 0x4, R14 ;  /* 0x000000040b0a7825 */ /* 0x002fcc00078e000e */
[----:B------:R-:W2:Y:S01]  /*0de0*/  LDG.E.CONSTANT R10, desc[UR6][R10.64] ;  /* 0x000000060a0a7981 */ /* 0x000ea2000c1e9900 */
[----:B------:R-:W-:-:S04]  /*0df0*/  IMAD.WIDE.U32 R18, R9, 0x4, R12 ;  /* 0x0000000409127825 */ /* 0x000fc800078e000c */
[C---:B------:R-:W-:Y:S02]  /*0e00*/  IMAD.WIDE.U32 R16, R9.reuse, 0x4, R14 ;  /* 0x0000000409107825 */ /* 0x040fe400078e000e */
[----:B------:R-:W3:Y:S04]  /*0e10*/  LDG.E.CONSTANT R18, desc[UR6][R18.64] ;  /* 0x0000000612127981 */ /* 0x000ee8000c1e9900 */
[----:B------:R0:W3:Y:S01]  /*0e20*/  LDG.E.CONSTANT R11, desc[UR6][R16.64] ;  /* 0x00000006100b7981 */ /* 0x0000e2000c1e9900 */
[C---:B------:R-:W-:Y:S01]  /*0e30*/  VIADD R7, R9.reuse, 0x400 ;  /* 0x0000040009077836 */ /* 0x040fe20000000000 */
[----:B------:R-:W-:-:S03]  /*0e40*/  IADD3 R4, PT, PT, R9, 0x600, RZ ;  /* 0x0000060009047810 */ /* 0x000fc60007ffe0ff */
[----:B0-----:R-:W-:-:S05]  /*0e50*/  IMAD.WIDE.U32 R16, R7, 0x4, R12 ;  /* 0x0000000407107825 */ /* 0x001fca00078e000c */
[----:B------:R0:W4:Y:S01]  /*0e60*/  LDG.E.CONSTANT R24, desc[UR6][R16.64] ;  /* 0x0000000610187981 */ /* 0x000122000c1e9900 */
[----:B------:R-:W-:-:S04]  /*0e70*/  IMAD.WIDE.U32 R22, R4, 0x4, R12 ;  /* 0x0000000404167825 */ /* 0x000fc800078e000c */
[----:B------:R-:W-:Y:S02]  /*0e80*/  VIADD R27, R9, 0x800 ;  /* 0x00000800091b7836 */ /* 0x000fe40000000000 */
[----:B------:R-:W5:Y:S01]  /*0e90*/  LDG.E.CONSTANT R23, desc[UR6][R22.64] ;  /* 0x0000000616177981 */ /* 0x000f62000c1e9900 */
[----:B0-----:R-:W-:-:S04]  /*0ea0*/  IMAD.WIDE.U32 R16, R7, 0x4, R14 ;  /* 0x0000000407107825 */ /* 0x001fc800078e000e */
[----:B------:R-:W-:Y:S01]  /*0eb0*/  VIADD R7, R9, 0xa00 ;  /* 0x00000a0009077836 */ /* 0x000fe20000000000 */
[----:B------:R0:W4:Y:S01]  /*0ec0*/  LDG.E.CONSTANT R19, desc[UR6][R16.64] ;  /* 0x0000000610137981 */ /* 0x000122000c1e9900 */
[----:B------:R-:W-:-:S06]  /*0ed0*/  IMAD.WIDE.U32 R20, R27, 0x4, R12 ;  /* 0x000000041b147825 */ /* 0x000fcc00078e000c */
[----:B------:R-:W5:Y:S01]  /*0ee0*/  LDG.E.CONSTANT R21, desc[UR6][R20.64] ;  /* 0x0000000614157981 */ /* 0x000f62000c1e9900 */
[----:B0-----:R-:W-:-:S05]  /*0ef0*/  IMAD.WIDE.U32 R16, R4, 0x4, R14 ;  /* 0x0000000404107825 */ /* 0x001fca00078e000e */
[----:B------:R0:W5:Y:S02]  /*0f00*/  LDG.E.CONSTANT R4, desc[UR6][R16.64] ;  /* 0x0000000610047981 */ /* 0x000164000c1e9900 */
[----:B0-----:R-:W-:-:S04]  /*0f10*/  IMAD.WIDE.U32 R16, R7, 0x4, R14 ;  /* 0x0000000407107825 */ /* 0x001fc800078e000e */
[----:B--2---:R-:W-:Y:S02]  /*0f20*/  IMAD.IADD R10, R29, 0x1, -R10 ;  /* 0x000000011d0a7824 */ /* 0x004fe400078e0a0a */
[----:B------:R-:W-:Y:S02]  /*0f30*/  IMAD.WIDE.U32 R28, R7, 0x4, R12 ;  /* 0x00000004071c7825 */ /* 0x000fe400078e000c */
[----:B------:R-:W2:Y:S04]  /*0f40*/  LDG.E.CONSTANT R7, desc[UR6][R16.64] ;  /* 0x0000000610077981 */ /* 0x000ea8000c1e9900 */
[----:B------:R0:W2:Y:S01]  /*0f50*/  LDG.E.CONSTANT R22, desc[UR6][R28.64] ;  /* 0x000000061c167981 */ /* 0x0000a2000c1e9900 */
[----:B---3--:R-:W-:Y:S01]  /*0f60*/  IADD3 R11, PT, PT, R18, -R11, RZ ;  /* 0x8000000b120b7210 */ /* 0x008fe20007ffe0ff */
[----:B0-----:R-:W-:-:S04]  /*0f70*/  IMAD.WIDE.U32 R28, R27, 0x4, R14 ;  /* 0x000000041b1c7825 */ /* 0x001fc800078e000e */
[----:B------:R-:W-:Y:S01]  /*0f80*/  VIADD R27, R9, 0xc00 ;  /* 0x00000c00091b7836 */ /* 0x000fe20000000000 */
[----:B------:R0:W3:Y:S03]  /*0f90*/  LDG.E.CONSTANT R18, desc[UR6][R28.64] ;  /* 0x000000061c127981 */ /* 0x0000e6000c1e9900 */
[----:B------:R-:W-:-:S04]  /*0fa0*/  IMAD.WIDE.U32 R16, R27, 0x4, R14 ;  /* 0x000000041b107825 */ /* 0x000fc800078e000e */
[----:B0-----:R-:W-:Y:S02]  /*0fb0*/  IMAD.WIDE.U32 R28, R27, 0x4, R12 ;  /* 0x000000041b1c7825 */ /* 0x001fe400078e000c */
[----:B------:R0:W3:Y:S04]  /*0fc0*/  LDG.E.CONSTANT R27, desc[UR6][R16.64] ;  /* 0x00000006101b7981 */ /* 0x0000e8000c1e9900 */
[----:B------:R1:W3:Y:S01]  /*0fd0*/  LDG.E.CONSTANT R20, desc[UR6][R28.64] ;  /* 0x000000061c147981 */ /* 0x0002e2000c1e9900 */
[----:B0-----:R-:W-:-:S04]  /*0fe0*/  VIADD R17, R9, 0xe00 ;  /* 0x00000e0009117836 */ /* 0x001fc80000000000 */
[----:B------:R-:W-:-:S04]  /*0ff0*/  IMAD.WIDE.U32 R12, R17, 0x4, R12 ;  /* 0x00000004110c7825 */ /* 0x000fc800078e000c */
[----:B------:R-:W-:Y:S02]  /*1000*/  IMAD.WIDE.U32 R14, R17, 0x4, R14 ;  /* 0x00000004110e7825 */ /* 0x000fe400078e000e */
[----:B------:R-:W3:Y:S04]  /*1010*/  LDG.E.CONSTANT R12, desc[UR6][R12.64] ;  /* 0x000000060c0c7981 */ /* 0x000ee8000c1e9900 */
[----:B------:R-:W3:Y:S01]  /*1020*/  LDG.E.CONSTANT R15, desc[UR6][R14.64] ;  /* 0x000000060e0f7981 */ /* 0x000ee2000c1e9900 */
[----:B------:R-:W-:Y:S02]  /*1030*/  IABS R11, R11 ;  /* 0x0000000b000b7213 */ /* 0x000fe40000000000 */
[----:B------:R-:W-:-:S03]  /*1040*/  IABS R10, R10 ;  /* 0x0000000a000a7213 */ /* 0x000fc60000000000 */
[----:B-1----:R-:W-:Y:S01]  /*1050*/  IMAD.MOV.U32 R28, RZ, RZ, R11 ;  /* 0x000000ffff1c7224 */ /* 0x002fe200078e000b */
[----:B----4-:R-:W-:Y:S01]  /*1060*/  IADD3 R19, PT, PT, R24, -R19, RZ ;  /* 0x8000001318137210 */ /* 0x010fe20007ffe0ff */
[----:B-----5:R-:W-:-:S03]  /*1070*/  IMAD.IADD R4, R23, 0x1, -R4 ;  /* 0x0000000117047824 */ /* 0x020fc600078e0a04 */
[----:B------:R-:W-:Y:S02]  /*1080*/  IADD3 R25, P1, P2, R10, R25, R28 ;  /* 0x000000190a197210 */ /* 0x000fe40007a3e01c */
[----:B------:R-:W-:Y:S02]  /*1090*/  SHF.R.S32.HI R10, RZ, 0x1f, R10 ;  /* 0x0000001fff0a7819 */ /* 0x000fe4000001140a */
[----:B------:R-:W-:Y:S02]  /*10a0*/  SHF.R.S32.HI R11, RZ, 0x1f, R28 ;  /* 0x0000001fff0b7819 */ /* 0x000fe4000001141c */
[----:B------:R-:W-:Y:S02]  /*10b0*/  IABS R19, R19 ;  /* 0x0000001300137213 */ /* 0x000fe40000000000 */
[----:B------:R-:W-:Y:S02]  /*10c0*/  IADD3.X R26, PT, PT, R10, R26, R11, P1, P2 ;  /* 0x0000001a0a1a7210 */ /* 0x000fe40000fe440b */
[----:B------:R-:W-:Y:S01]  /*10d0*/  IABS R10, R4 ;  /* 0x00000004000a7213 */ /* 0x000fe20000000000 */
[----:B------:R-:W-:-:S05]  /*10e0*/  IMAD.MOV.U32 R4, RZ, RZ, R19 ;  /* 0x000000ffff047224 */ /* 0x000fca00078e0013 */
[----:B------:R-:W-:Y:S01]  /*10f0*/  IADD3 R25, P1, P2, R10, R25, R4 ;  /* 0x000000190a197210 */ /* 0x000fe20007a3e004 */
[----:B------:R-:W-:Y:S02]  /*1100*/  VIADD R9, R9, 0x1000 ;  /* 0x0000100009097836 */ /* 0x000fe40000000000 */
[----:B--2---:R-:W-:-:S05]  /*1110*/  IMAD.IADD R7, R22, 0x1, -R7 ;  /* 0x0000000116077824 */ /* 0x004fca00078e0a07 */
[----:B------:R-:W-:Y:S01]  /*1120*/  IABS R11, R7 ;  /* 0x00000007000b7213 */ /* 0x000fe20000000000 */
[----:B---3--:R-:W-:Y:S01]  /*1130*/  IMAD.IADD R18, R21, 0x1, -R18 ;  /* 0x0000000115127824 */ /* 0x008fe200078e0a12 */
[----:B------:R-:W-:-:S04]  /*1140*/  SHF.R.S32.HI R7, RZ, 0x1f, R4 ;  /* 0x0000001fff077819 */ /* 0x000fc80000011404 */
[----:B------:R-:W-:Y:S02]  /*1150*/  IABS R18, R18 ;  /* 0x0000001200127213 */ /* 0x000fe40000000000 */
[----:B------:R-:W-:Y:S02]  /*1160*/  SHF.R.S32.HI R4, RZ, 0x1f, R10 ;  /* 0x0000001fff047819 */ /* 0x000fe4000001140a */
[----:B------:R-:W-:-:S04]  /*1170*/  IADD3 R20, PT, PT, R20, -R27, RZ ;  /* 0x8000001b14147210 */ /* 0x000fc80007ffe0ff */
[----:B------:R-:W-:Y:S02]  /*1180*/  IABS R20, R20 ;  /* 0x0000001400147213 */ /* 0x000fe40000000000 */
[----:B------:R-:W-:Y:S02]  /*1190*/  IADD3.X R10, PT, PT, R4, R26, R7, P1, P2 ;  /* 0x0000001a040a7210 */ /* 0x000fe40000fe4407 */
[----:B------:R-:W-:Y:S01]  /*11a0*/  MOV R26, R20 ;  /* 0x00000014001a7202 */ /* 0x000fe20000000f00 */
[----:B------:R-:W-:-:S05]  /*11b0*/  IMAD.IADD R12, R12, 0x1, -R15 ;  /* 0x000000010c0c7824 */ /* 0x000fca00078e0a0f */
[----:B------:R-:W-:Y:S01]  /*11c0*/  IABS R13, R12 ;  /* 0x0000000c000d7213 */ /* 0x000fe20000000000 */
[----:B------:R-:W-:Y:S01]  /*11d0*/  IMAD.MOV.U32 R12, RZ, RZ, R18 ;  /* 0x000000ffff0c7224 */ /* 0x000fe200078e0012 */
[----:B------:R-:W-:-:S04]  /*11e0*/  SHF.R.S32.HI R7, RZ, 0x1f, R11 ;  /* 0x0000001fff077819 */ /* 0x000fc8000001140b */
[--C-:B------:R-:W-:Y:S02]  /*11f0*/  IADD3 R25, P1, P2, R11, R25, R12.reuse ;  /* 0x000000190b197210 */ /* 0x100fe40007a3e00c */
[----:B------:R-:W-:Y:S02]  /*1200*/  SHF.R.S32.HI R4, RZ, 0x1f, R12 ;  /* 0x0000001fff047819 */ /* 0x000fe4000001140c */
[----:B------:R-:W-:Y:S02]  /*1210*/  IADD3 R25, P3, P4, R13, R25, R26 ;  /* 0x000000190d197210 */ /* 0x000fe40007c7e01a */
[----:B------:R-:W-:Y:S02]  /*1220*/  IADD3.X R4, PT, PT, R7, R10, R4, P1, P2 ;  /* 0x0000000a07047210 */ /* 0x000fe40000fe4404 */
[----:B------:R-:W-:Y:S02]  /*1230*/  SHF.R.S32.HI R26, RZ, 0x1f, R26 ;  /* 0x0000001fff1a7819 */ /* 0x000fe4000001141a */
[----:B------:R-:W-:-:S04]  /*1240*/  SHF.R.S32.HI R7, RZ, 0x1f, R13 ;  /* 0x0000001fff077819 */ /* 0x000fc8000001140d */
[----:B------:R-:W-:-:S07]  /*1250*/  IADD3.X R26, PT, PT, R7, R4, R26, P3, P4 ;  /* 0x00000004071a7210 */ /* 0x000fce0001fe841a */
.L_x_7:
[----:B------:R-:W-:Y:S05]  /*1260*/  BSYNC.RECONVERGENT B1 ;  /* 0x0000000000017941 */ /* 0x000fea0003800200 */
.L_x_6:
[----:B------:R-:W-:Y:S05]  /*1270*/  @!P0 BRA `(.L_x_1) ;  /* 0x0000000000f48947 */ /* 0x000fea0003800000 */
[----:B------:R-:W-:Y:S01]  /*1280*/  ISETP.GE.U32.AND P1, PT, R6, 0x4, PT ;  /* 0x000000040600780c */ /* 0x000fe20003f26070 */
[----:B------:R-:W-:Y:S01]  /*1290*/  BSSY.RECONVERGENT B1, `(.L_x_8) ;  /* 0x000002b000017945 */ /* 0x000fe20003800200 */
[----:B------:R-:W-:-:S04]  /*12a0*/  LOP3.LUT R8, R8, 0x3, RZ, 0xc0, !PT ;  /* 0x0000000308087812 */ /* 0x000fc800078ec0ff */
[----:B------:R-:W-:-:S07]  /*12b0*/  ISETP.NE.AND P0, PT, R8, RZ, PT ;  /* 0x000000ff0800720c */ /* 0x000fce0003f05270 */
[----:B------:R-:W-:Y:S06]  /*12c0*/  @!P1 BRA `(.L_x_9) ;  /* 0x00000000009c9947 */ /* 0x000fec0003800000 */
[----:B------:R-:W0:Y:S01]  /*12d0*/  LDC.64 R10, c[0x0][0x388] ;  /* 0x0000e200ff0a7b82 */ /* 0x000e220000000a00 */
[C---:B------:R-:W-:Y:S01]  /*12e0*/  VIADD R13, R9.reuse, 0x200 ;  /* 0x00000200090d7836 */ /* 0x040fe20000000000 */
[C---:B------:R-:W-:Y:S01]  /*12f0*/  IADD3 R27, PT, PT, R9.reuse, 0x600, RZ ;  /* 0x00000600091b7810 */ /* 0x040fe20007ffe0ff */
[----:B------:R-:W-:-:S05]  /*1300*/  VIADD R17, R9, 0x400 ;  /* 0x0000040009117836 */ /* 0x000fca0000000000 */
[----:B------:R-:W1:Y:S01]  /*1310*/  LDC.64 R6, c[0x0][0x390] ;  /* 0x0000e400ff067b82 */ /* 0x000e620000000a00 */
[----:B0-----:R-:W-:-:S04]  /*1320*/  IMAD.WIDE.U32 R20, R9, 0x4, R10 ;  /* 0x0000000409147825 */ /* 0x001fc800078e000a */
[----:B------:R-:W-:Y:S02]  /*1330*/  IMAD.WIDE.U32 R22, R13, 0x4, R10 ;  /* 0x000000040d167825 */ /* 0x000fe400078e000a */
[----:B------:R-:W2:Y:S02]  /*1340*/  LDG.E.CONSTANT R20, desc[UR6][R20.64] ;  /* 0x0000000614147981 */ /* 0x000ea4000c1e9900 */
[----:B-1----:R-:W-:Y:S02]  /*1350*/  IMAD.WIDE.U32 R14, R9, 0x4, R6 ;  /* 0x00000004090e7825 */ /* 0x002fe400078e0006 */
[----:B------:R-:W3:Y:S02]  /*1360*/  LDG.E.CONSTANT R22, desc[UR6][R22.64] ;  /* 0x0000000616167981 */ /* 0x000ee4000c1e9900 */
[----:B------:R-:W-:Y:S02]  /*1370*/  IMAD.WIDE.U32 R18, R17, 0x4, R10 ;  /* 0x0000000411127825 */ /* 0x000fe400078e000a */
[----:B------:R-:W2:Y:S02]  /*1380*/  LDG.E.CONSTANT R15, desc[UR6][R14.64] ;  /* 0x000000060e0f7981 */ /* 0x000ea4000c1e9900 */
[----:B------:R-:W-:-:S02]  /*1390*/  IMAD.WIDE.U32 R12, R13, 0x4, R6 ;  /* 0x000000040d0c7825 */ /* 0x000fc400078e0006 */
[----:B------:R-:W4:Y:S02]  /*13a0*/  LDG.E.CONSTANT R18, desc[UR6][R18.64] ;  /* 0x0000000612127981 */ /* 0x000f24000c1e9900 */
[----:B------:R-:W-:Y:S02]  /*13b0*/  IMAD.WIDE.U32 R16, R17, 0x4, R6 ;  /* 0x0000000411107825 */ /* 0x000fe400078e0006 */
[----:B------:R-:W3:Y:S02]  /*13c0*/  LDG.E.CONSTANT R13, desc[UR6][R12.64] ;  /* 0x000000060c0d7981 */ /* 0x000ee4000c1e9900 */
[C---:B------:R-:W-:Y:S02]  /*13d0*/  IMAD.WIDE.U32 R10, R27.reuse, 0x4, R10 ;  /* 0x000000041b0a7825 */ /* 0x040fe400078e000a */
[----:B------:R-:W4:Y:S02]  /*13e0*/  LDG.E.CONSTANT R17, desc[UR6][R16.64] ;  /* 0x0000000610117981 */ /* 0x000f24000c1e9900 */
[----:B------:R-:W-:-:S02]  /*13f0*/  IMAD.WIDE.U32 R6, R27, 0x4, R6 ;  /* 0x000000041b067825 */ /* 0x000fc400078e0006 */
[----:B------:R-:W5:Y:S04]  /*1400*/  LDG.E.CONSTANT R10, desc[UR6][R10.64] ;  /* 0x000000060a0a7981 */ /* 0x000f68000c1e9900 */
[----:B------:R-:W5:Y:S01]  /*1410*/  LDG.E.CONSTANT R7, desc[UR6][R6.64] ;  /* 0x0000000606077981 */ /* 0x000f62000c1e9900 */
[----:B------:R-:W-:Y:S02]  /*1420*/  VIADD R9, R9, 0x800 ;  /* 0x0000080009097836 */ /* 0x000fe40000000000 */
[----:B--2---:R-:W-:-:S05]  /*1430*/  IMAD.IADD R20, R20, 0x1, -R15 ;  /* 0x0000000114147824 */ /* 0x004fca00078e0a0f */
[----:B------:R-:W-:Y:S01]  /*1440*/  IABS R20, R20 ;  /* 0x0000001400147213 */ /* 0x000fe20000000000 */
[----:B---3--:R-:W-:Y:S02]  /*1450*/  IMAD.IADD R22, R22, 0x1, -R13 ;  /* 0x0000000116167824 */ /* 0x008fe400078e0a0d */
[----:B----4-:R-:W-:Y:S01]  /*1460*/  IMAD.IADD R18, R18, 0x1, -R17 ;  /* 0x0000000112127824 */ /* 0x010fe200078e0a11 */
[----:B-----5:R-:W-:Y:S02]  /*1470*/  IADD3 R4, PT, PT, R10, -R7, RZ ;  /* 0x800000070a047210 */ /* 0x020fe40007ffe0ff */
[----:B------:R-:W-:Y:S02]  /*1480*/  IABS R10, R22 ;  /* 0x00000016000a7213 */ /* 0x000fe40000000000 */
[----:B------:R-:W-:Y:S01]  /*1490*/  IABS R11, R4 ;  /* 0x00000004000b7213 */ /* 0x000fe20000000000 */
[----:B------:R-:W-:Y:S01]  /*14a0*/  IMAD.MOV.U32 R4, RZ, RZ, R20 ;  /* 0x000000ffff047224 */ /* 0x000fe200078e0014 */
[----:B------:R-:W-:-:S04]  /*14b0*/  IABS R6, R18 ;  /* 0x0000001200067213 */ /* 0x000fc80000000000 */
[----:B------:R-:W-:Y:S02]  /*14c0*/  IADD3 R25, P1, P2, R10, R25, R4 ;  /* 0x000000190a197210 */ /* 0x000fe40007a3e004 */
[----:B------:R-:W-:Y:S02]  /*14d0*/  SHF.R.S32.HI R10, RZ, 0x1f, R10 ;  /* 0x0000001fff0a7819 */ /* 0x000fe4000001140a */
[----:B------:R-:W-:Y:S02]  /*14e0*/  SHF.R.S32.HI R7, RZ, 0x1f, R4 ;  /* 0x0000001fff077819 */ /* 0x000fe40000011404 */
[--C-:B------:R-:W-:Y:S02]  /*14f0*/  IADD3 R25, P3, P4, R11, R25, R6.reuse ;  /* 0x000000190b197210 */ /* 0x100fe40007c7e006 */
[----:B------:R-:W-:Y:S02]  /*1500*/  SHF.R.S32.HI R6, RZ, 0x1f, R6 ;  /* 0x0000001fff067819 */ /* 0x000fe40000011406 */
[----:B------:R-:W-:-:S02]  /*1510*/  IADD3.X R7, PT, PT, R10, R26, R7, P1, P2 ;  /* 0x0000001a0a077210 */ /* 0x000fc40000fe4407 */
[----:B------:R-:W-:-:S04]  /*1520*/  SHF.R.S32.HI R11, RZ, 0x1f, R11 ;  /* 0x0000001fff0b7819 */ /* 0x000fc8000001140b */
[----:B------:R-:W-:-:S07]  /*1530*/  IADD3.X R26, PT, PT, R11, R7, R6, P3, P4 ;  /* 0x000000070b1a7210 */ /* 0x000fce0001fe8406 */
.L_x_9:
[----:B------:R-:W-:Y:S05]  /*1540*/  BSYNC.RECONVERGENT B1 ;  /* 0x0000000000017941 */ /* 0x000fea0003800200 */
.L_x_8:
[----:B------:R-:W-:Y:S05]  /*1550*/  @!P0 BRA `(.L_x_1) ;  /* 0x00000000003c8947 */ /* 0x000fea0003800000 */
[----:B------:R-:W0:Y:S01]  /*1560*/  LDC.64 R6, c[0x0][0x388] ;  /* 0x0000e200ff067b82 */ /* 0x000e220000000a00 */
[----:B------:R-:W-:-:S07]  /*1570*/  IMAD.MOV R8, RZ, RZ, -R8 ;  /* 0x000000ffff087224 */ /* 0x000fce00078e0a08 */
[----:B------:R-:W1:Y:S02]  /*1580*/  LDC.64 R10, c[0x0][0x390] ;  /* 0x0000e400ff0a7b82 */ /* 0x000e640000000a00 */
.L_x_10:
[----:B0-----:R-:W-:-:S04]  /*1590*/  IMAD.WIDE.U32 R12, R9, 0x4, R6 ;  /* 0x00000004090c7825 */ /* 0x001fc800078e0006 */
[C---:B-1----:R-:W-:Y:S02]  /*15a0*/  IMAD.WIDE.U32 R14, R9.reuse, 0x4, R10 ;  /* 0x00000004090e7825 */ /* 0x042fe400078e000a */
[----:B------:R-:W2:Y:S04]  /*15b0*/  LDG.E.CONSTANT R12, desc[UR6][R12.64] ;  /* 0x000000060c0c7981 */ /* 0x000ea8000c1e9900 */
[----:B------:R-:W2:Y:S01]  /*15c0*/  LDG.E.CONSTANT R15, desc[UR6][R14.64] ;  /* 0x000000060e0f7981 */ /* 0x000ea2000c1e9900 */
[----:B------:R-:W-:Y:S02]  /*15d0*/  VIADD R8, R8, 0x1 ;  /* 0x0000000108087836 */ /* 0x000fe40000000000 */
[----:B------:R-:W-:-:S03]  /*15e0*/  VIADD R9, R9, 0x200 ;  /* 0x0000020009097836 */ /* 0x000fc60000000000 */
[----:B------:R-:W-:Y:S02]  /*15f0*/  ISETP.NE.AND P0, PT, R8, RZ, PT ;  /* 0x000000ff0800720c */ /* 0x000fe40003f05270 */
[----:B--2---:R-:W-:-:S04]  /*1600*/  IADD3 R4, PT, PT, R12, -R15, RZ ;  /* 0x8000000f0c047210 */ /* 0x004fc80007ffe0ff */
[----:B------:R-:W-:-:S04]  /*1610*/  IABS R4, R4 ;  /* 0x0000000400047213 */ /* 0x000fc80000000000 */
[----:B------:R-:W-:-:S04]  /*1620*/  IADD3 R25, P1, PT, R4, R25, RZ ;  /* 0x0000001904197210 */ /* 0x000fc80007f3e0ff */
[----:B------:R-:W-:Y:S01]  /*1630*/  LEA.HI.X.SX32 R26, R4, R26, 0x1, P1 ;  /* 0x0000001a041a7211 */ /* 0x000fe200008f0eff */
[----:B------:R-:W-:Y:S08]  /*1640*/  @P0 BRA `(.L_x_10) ;  /* 0xfffffffc00d00947 */ /* 0x000ff0000383ffff */
.L_x_1:
[----:B------:R-:W-:Y:S05]  /*1650*/  BSYNC.RECONVERGENT B0 ;  /* 0x0000000000007941 */ /* 0x000fea0003800200 */
.L_x_0:
[----:B------:R-:W-:-:S04]  /*1660*/  IMAD R2, R2, 0x200, R3 ;  /* 0x0000020002027824 */ /* 0x000fc800078e0203 */
[----:B------:R-:W-:-:S05]  /*1670*/  IMAD R5, R5, R0, R2 ;  /* 0x0000000005057224 */ /* 0x000fca00078e0202 */
[----:B------:R-:W-:-:S13]  /*1680*/  ISETP.GE.U32.AND P0, PT, R5, UR5, PT ;  /* 0x0000000505007c0c */ /* 0x000fda000bf06070 */
[----:B------:R-:W0:Y:S08]  /*1690*/  @!P0 LDC.64 R6, c[0x0][0x388] ;  /* 0x0000e200ff068b82 */ /* 0x000e300000000a00 */
[----:B------:R-:W1:Y:S01]  /*16a0*/  @!P0 LDC.64 R8, c[0x0][0x390] ;  /* 0x0000e400ff088b82 */ /* 0x000e620000000a00 */
[----:B0-----:R-:W-:-:S06]  /*16b0*/  @!P0 IMAD.WIDE.U32 R6, R5, 0x4, R6 ;  /* 0x0000000405068825 */ /* 0x001fcc00078e0006 */
[----:B------:R-:W2:Y:S01]  /*16c0*/  @!P0 LDG.E.CONSTANT R6, desc[UR6][R6.64] ;  /* 0x0000000606068981 */ /* 0x000ea2000c1e9900 */
[----:B-1----:R-:W-:-:S06]  /*16d0*/  @!P0 IMAD.WIDE.U32 R8, R5, 0x4, R8 ;  /* 0x0000000405088825 */ /* 0x002fcc00078e0008 */
[----:B------:R-:W2:Y:S01]  /*16e0*/  @!P0 LDG.E.CONSTANT R9, desc[UR6][R8.64] ;  /* 0x0000000608098981 */ /* 0x000ea2000c1e9900 */
[----:B------:R-:W-:Y:S02]  /*16f0*/  IMAD.MOV.U32 R5, RZ, RZ, 0xffff ;  /* 0x0000ffffff057424 */ /* 0x000fe400078e00ff */
[----:B------:R-:W-:Y:S01]  /*1700*/  IMAD.MOV.U32 R4, RZ, RZ, 0xf ;  /* 0x0000000fff047424 */ /* 0x000fe200078e00ff */
[----:B--2---:R-:W-:-:S04]  /*1710*/  @!P0 IADD3 R0, PT, PT, R6, -R9, RZ ;  /* 0x8000000906008210 */ /* 0x004fc80007ffe0ff */
[----:B------:R-:W-:-:S04]  /*1720*/  @!P0 IABS R0, R0 ;  /* 0x0000000000008213 */ /* 0x000fc80000000000 */
[----:B------:R-:W-:-:S04]  /*1730*/  @!P0 IADD3 R25, P1, PT, R0, R25, RZ ;  /* 0x0000001900198210 */ /* 0x000fc80007f3e0ff */
[----:B------:R-:W-:Y:S02]  /*1740*/  @!P0 LEA.HI.X.SX32 R26, R0, R26, 0x1, P1 ;  /* 0x0000001a001a8211 */ /* 0x000fe400008f0eff */
[----:B------:R-:W0:Y:S04]  /*1750*/  SHFL.DOWN PT, R0, R25, 0x10, 0x1f ;  /* 0x0a001f0019007f89 */ /* 0x000e2800000e0000 */
[----:B------:R-:W1:Y:S01]  /*1760*/  SHFL.DOWN PT, R11, R26, 0x10, 0x1f ;  /* 0x0a001f001a0b7f89 */ /* 0x000e6200000e0000 */
[----:B0-----:R-:W-:-:S05]  /*1770*/  IADD3 R10, P0, PT, R0, R25, RZ ;  /* 0x00000019000a7210 */ /* 0x001fca0007f1e0ff */
[----:B-1----:R-:W-:Y:S01]  /*1780*/  IMAD.X R11, R11, 0x1, R26, P0 ;  /* 0x000000010b0b7824 */ /* 0x002fe200000e061a */
[----:B------:R-:W0:Y:S04]  /*1790*/  SHFL.DOWN PT, R2, R10, 0x8, 0x1f ;  /* 0x09001f000a027f89 */ /* 0x000e2800000e0000 */
[----:B------:R-:W1:Y:S01]  /*17a0*/  SHFL.DOWN PT, R0, R11, 0x8, 0x1f ;  /* 0x09001f000b007f89 */ /* 0x000e6200000e0000 */
[----:B------:R-:W-:Y:S01]  /*17b0*/  IMAD.MOV.U32 R6, RZ, RZ, 0xff ;  /* 0x000000ffff067424 */ /* 0x000fe200078e00ff */
[----:B0-----:R-:W-:-:S04]  /*17c0*/  IADD3 R9, P0, PT, R2, R10, RZ ;  /* 0x0000000a02097210 */ /* 0x001fc80007f1e0ff */
[----:B-1----:R-:W-:Y:S01]  /*17d0*/  IADD3.X R15, PT, PT, R0, R11, RZ, P0, !PT ;  /* 0x0000000b000f7210 */ /* 0x002fe200007fe4ff */
[----:B------:R-:W0:Y:S04]  /*17e0*/  SHFL.DOWN PT, R2, R9, 0x4, 0x1f ;  /* 0x08801f0009027f89 */ /* 0x000e2800000e0000 */
[----:B------:R-:W1:Y:S01]  /*17f0*/  SHFL.DOWN PT, R0, R15, 0x4, 0x1f ;  /* 0x08801f000f007f89 */ /* 0x000e6200000e0000 */
[----:B0-----:R-:W-:-:S05]  /*1800*/  IADD3 R13, P0, PT, R2, R9, RZ ;  /* 0x00000009020d7210 */ /* 0x001fca0007f1e0ff */
[----:B-1----:R-:W-:Y:S02]  /*1810*/  IMAD.X R14, R0, 0x1, R15, P0 ;  /* 0x00000001000e7824 */ /* 0x002fe400000e060f */
[----:B------:R-:W0:Y:S04]  /*1820*/  SHFL.DOWN PT, R0, R13, 0x2, 0x1f ;  /* 0x08401f000d007f89 */ /* 0x000e2800000e0000 */
[----:B------:R-:W1:Y:S01]  /*1830*/  SHFL.DOWN PT, R7, R14, 0x2, 0x1f ;  /* 0x08401f000e077f89 */ /* 0x000e6200000e0000 */
[----:B------:R-:W-:-:S13]  /*1840*/  LOP3.LUT P0, R2, R3, 0x1f, RZ, 0xc0, !PT ;  /* 0x0000001f03027812 */ /* 0x000fda000780c0ff */
[----:B------:R-:W2:Y:S01]  /*1850*/  @!P0 S2R R10, SR_CgaCtaId ;  /* 0x00000000000a8919 */ /* 0x000ea20000008800 */
[----:B0-----:R-:W-:Y:S01]  /*1860*/  IADD3 R11, P1, PT, R0, R13, RZ ;  /* 0x0000000d000b7210 */ /* 0x001fe20007f3e0ff */
[----:B------:R-:W-:-:S03]  /*1870*/  IMAD.MOV.U32 R0, RZ, RZ, 0x3 ;  /* 0x00000003ff007424 */ /* 0x000fc600078e00ff */
[----:B-1----:R-:W-:Y:S01]  /*1880*/  IADD3.X R12, PT, PT, R7, R14, RZ, P1, !PT ;  /* 0x0000000e070c7210 */ /* 0x002fe20000ffe4ff */
[----:B------:R-:W0:Y:S04]  /*1890*/  SHFL.DOWN PT, R8, R11, 0x1, 0x1f ;  /* 0x08201f000b087f89 */ /* 0x000e2800000e0000 */
[----:B------:R-:W1:Y:S01]  /*18a0*/  SHFL.DOWN PT, R7, R12, 0x1, 0x1f ;  /* 0x08201f000c077f89 */ /* 0x000e6200000e0000 */
[----:B------:R-:W-:Y:S02]  /*18b0*/  @!P0 MOV R9, 0x400 ;  /* 0x0000040000098802 */ /* 0x000fe40000000f00 */
[----:B------:R-:W-:Y:S02]  /*18c0*/  ISETP.GT.U32.AND P1, PT, R3, 0x1f, PT ;  /* 0x0000001f0300780c */ /* 0x000fe40003f24070 */
[----:B--2---:R-:W-:-:S02]  /*18d0*/  @!P0 LEA R10, R10, R9, 0x18 ;  /* 0x000000090a0a8211 */ /* 0x004fc400078ec0ff */
[----:B0-----:R-:W-:Y:S02]  /*18e0*/  IADD3 R8, P2, PT, R8, R11, RZ ;  /* 0x0000000b08087210 */ /* 0x001fe40007f5e0ff */
[----:B------:R-:W-:-:S03]  /*18f0*/  @!P0 LEA.HI R3, R3, R10, RZ, 0x1e ;  /* 0x0000000a03038211 */ /* 0x000fc600078ff0ff */
[----:B-1----:R-:W-:-:S05]  /*1900*/  IMAD.X R9, R7, 0x1, R12, P2 ;  /* 0x0000000107097824 */ /* 0x002fca00010e060c */
[----:B------:R0:W-:Y:S01]  /*1910*/  @!P0 STS.64 [R3], R8 ;  /* 0x0000000803008388 */ /* 0x0001e20000000a00 */
[----:B------:R-:W-:Y:S06]  /*1920*/  BAR.SYNC.DEFER_BLOCKING 0x0 ;  /* 0x0000000000007b1d */ /* 0x000fec0000010000 */
[----:B------:R-:W-:Y:S05]  /*1930*/  @P1 EXIT ;  /* 0x000000000000194d */ /* 0x000fea0003800000 */
[----:B------:R-:W1:Y:S01]  /*1940*/  S2UR UR5, SR_CgaCtaId ;  /* 0x00000000000579c3 */ /* 0x000e620000008800 */
[----:B------:R-:W-:Y:S02]  /*1950*/  UMOV UR4, 0x400 ;  /* 0x0000040000047882 */ /* 0x000fe40000000000 */
[----:B-1----:R-:W-:-:S06]  /*1960*/  ULEA UR4, UR5, UR4, 0x18 ;  /* 0x0000000405047291 */ /* 0x002fcc000f8ec0ff */
[----:B0-----:R-:W-:-:S06]  /*1970*/  LEA R8, R2, UR4, 0x3 ;  /* 0x0000000402087c11 */ /* 0x001fcc000f8e18ff */
[----:B------:R-:W0:Y:S04]  /*1980*/  LDS.64 R8, [R8] ;  /* 0x0000000008087984 */ /* 0x000e280000000a00 */
[----:B0-----:R-:W0:Y:S04]  /*1990*/  SHFL.DOWN PT, R7, R8, 0x8, 0x1f ;  /* 0x09001f0008077f89 */ /* 0x001e2800000e0000 */
[----:B------:R-:W1:Y:S01]  /*19a0*/  SHFL.DOWN PT, R3, R9, 0x8, 0x1f ;  /* 0x09001f0009037f89 */ /* 0x000e6200000e0000 */
[----:B0-----:R-:W-:-:S05]  /*19b0*/  IADD3 R14, P0, PT, R8, R7, RZ ;  /* 0x00000007080e7210 */ /* 0x001fca0007f1e0ff */
[----:B-1----:R-:W-:Y:S01]  /*19c0*/  IMAD.X R15, R9, 0x1, R3, P0 ;  /* 0x00000001090f7824 */ /* 0x002fe200000e0603 */
[----:B------:R-:W0:Y:S04]  /*19d0*/  SHFL.DOWN PT, R7, R14, 0x4, 0x1f ;  /* 0x08801f000e077f89 */ /* 0x000e2800000e0000 */
[----:B------:R-:W1:Y:S01]  /*19e0*/  SHFL.DOWN PT, R3, R15, 0x4, 0x1f ;  /* 0x08801f000f037f89 */ /* 0x000e6200000e0000 */
[----:B0-----:R-:W-:-:S05]  /*19f0*/  IADD3 R10, P0, PT, R7, R14, RZ ;  /* 0x0000000e070a7210 */ /* 0x001fca0007f1e0ff */
[----:B-1----:R-:W-:Y:S01]  /*1a00*/  IMAD.X R12, R3, 0x1, R15, P0 ;  /* 0x00000001030c7824 */ /* 0x002fe200000e060f */
[----:B------:R-:W0:Y:S01]  /*1a10*/  SHFL.DOWN PT, R7, R10, 0x2, 0x1f ;  /* 0x08401f000a077f89 */ /* 0x000e2200000e0000 */
[----:B------:R-:W-:-:S03]  /*1a20*/  ISETP.NE.AND P0, PT, R2, RZ, PT ;  /* 0x000000ff0200720c */ /* 0x000fc60003f05270 */
[----:B------:R-:W1:Y:S01]  /*1a30*/  SHFL.DOWN PT, R3, R12, 0x2, 0x1f ;  /* 0x08401f000c037f89 */ /* 0x000e6200000e0000 */
[----:B0-----:R-:W-:-:S04]  /*1a40*/  IADD3 R11, P1, PT, R7, R10, RZ ;  /* 0x0000000a070b7210 */ /* 0x001fc80007f3e0ff */
[----:B-1----:R-:W-:Y:S01]  /*1a50*/  IADD3.X R13, PT, PT, R3, R12, RZ, P1, !PT ;  /* 0x0000000c030d7210 */ /* 0x002fe20000ffe4ff */
[----:B------:R0:W1:Y:S04]  /*1a60*/  SHFL.DOWN PT, R7, R11, 0x1, 0x1f ;  /* 0x08201f000b077f89 */ /* 0x00006800000e0000 */
[----:B------:R0:W2:Y:S01]  /*1a70*/  SHFL.DOWN PT, R5, R13, 0x1, 0x1f ;  /* 0x08201f000d057f89 */ /* 0x0000a200000e0000 */
[----:B------:R-:W-:Y:S05]  /*1a80*/  @P0 EXIT ;  /* 0x000000000000094d */ /* 0x000fea0003800000 */
[----:B------:R-:W3:Y:S02]  /*1a90*/  LDC.64 R2, c[0x0][0x398] ;  /* 0x0000e600ff027b82 */ /* 0x000ee40000000a00 */
[----:B---3--:R3:W5:Y:S01]  /*1aa0*/  LDG.E.64 R8, desc[UR6][R2.64] ;  /* 0x0000000602087981 */ /* 0x008762000c1e1b00 */
[----:B01----:R-:W-:-:S05]  /*1ab0*/  IADD3 R11, P0, PT, R7, R11, RZ ;  /* 0x0000000b070b7210 */ /* 0x003fca0007f1e0ff */
[----:B--2---:R-:W-:-:S08]  /*1ac0*/  IMAD.X R13, R5, 0x1, R13, P0 ;  /* 0x00000001050d7824 */ /* 0x004fd000000e060d */
.L_x_11:
[----:B-----5:R-:W-:Y:S01]  /*1ad0*/  IADD3 R6, P0, PT, R8, R11, RZ ;  /* 0x0000000b08067210 */ /* 0x020fe20007f1e0ff */
[----:B------:R-:W-:Y:S01]  /*1ae0*/  IMAD.MOV.U32 R4, RZ, RZ, R8 ;  /* 0x000000ffff047224 */ /* 0x000fe200078e0008 */
[----:B------:R-:W-:Y:S01]  /*1af0*/  MOV R5, R9 ;  /* 0x0000000900057202 */ /* 0x000fe20000000f00 */
[----:B------:R-:W-:Y:S05]  /*1b00*/  YIELD ;  /* 0x0000000000007946 */ /* 0x000fea0003800000 */
[----:B------:R-:W-:-:S05]  /*1b10*/  IMAD.X R7, R9, 0x1, R13, P0 ;  /* 0x0000000109077824 */ /* 0x000fca00000e060d */
[----:B------:R-:W2:Y:S02]  /*1b20*/  ATOMG.E.CAS.64.STRONG.GPU PT, R4, [R2], R4, R6 ;  /* 0x00000004020473a9 */ /* 0x000ea400001ee506 */
[----:B--2---:R-:W-:Y:S01]  /*1b30*/  ISETP.NE.U32.AND P0, PT, R8, R4, PT ;  /* 0x000000040800720c */ /* 0x004fe20003f05070 */
[----:B------:R-:W-:-:S03]  /*1b40*/  IMAD.MOV.U32 R8, RZ, RZ, R4 ;  /* 0x000000ffff087224 */ /* 0x000fc600078e0004 */
[----:B------:R-:W-:Y:S01]  /*1b50*/  ISETP.NE.AND.EX P0, PT, R9, R5, PT, P0 ;  /* 0x000000050900720c */ /* 0x000fe20003f05300 */
[----:B------:R-:W-:-:S12]  /*1b60*/  IMAD.MOV.U32 R9, RZ, RZ, R5 ;  /* 0x000000ffff097224 */ /* 0x000fd800078e0005 */
[----:B------:R-:W-:Y:S05]  /*1b70*/  @P0 BRA `(.L_x_11) ;  /* 0xfffffffc00d40947 */ /* 0x000fea000383ffff */
[----:B------:R-:W-:Y:S05]  /*1b80*/  EXIT ;  /* 0x000000000000794d */ /* 0x000fea0003800000 */
.L_x_12:
[----:B------:R-:W-:-:S00]  /*1b90*/  BRA `(.L_x_12) ;  /* 0xfffffffc00fc7947 */ /* 0x000fc0000383ffff */
[----:B------:R-:W-:-:S00]  /*1ba0*/  NOP ;  /* 0x0000000000007918 */ /* 0x000fc00000000000 */
        /* <DEDUP_REMOVED lines=13> */
.L_x_26:


//--------------------- .text._Z17blockStrideKernelILj8EEvjPKiS1_Px --------------------------
	.section	.text._Z17blockStrideKernelILj8EEvjPKiS1_Px,"ax",@progbits
	.align	128
        .global         _Z17blockStrideKernelILj8EEvjPKiS1_Px
        .type           _Z17blockStrideKernelILj8EEvjPKiS1_Px,@function
        .size           _Z17blockStrideKernelILj8EEvjPKiS1_Px,(.L_x_27 - _Z17blockStrideKernelILj8EEvjPKiS1_Px)
        .other          _Z17blockStrideKernelILj8EEvjPKiS1_Px,@"STO_CUDA_ENTRY STV_DEFAULT"
_Z17blockStrideKernelILj8EEvjPKiS1_Px:
.text._Z17blockStrideKernelILj8EEvjPKiS1_Px:
        /* <DEDUP_REMOVED lines=50> */
.L_x_18:
        /* <DEDUP_REMOVED lines=121> */
[----:B0-----:R-:W-:Y:S02]  /*0ab0*/  IABS R17, R22 ;  /* 0x0000001600117213 */ /* 0x001fe40000000000 */
[----:B------:R-:W-:Y:S01]  /*0ac0*/  MOV R15, R27 ;  /* 0x0000001b000f7202 */ /* 0x000fe20000000f00 */
[----:B------:R-:W-:-:S03]  /*0ad0*/  IMAD.MOV.U32 R22, RZ, RZ, R14 ;  /* 0x000000ffff167224 */ /* 0x000fc600078e000e */
[----:B-1----:R-:W-:Y:S02]  /*0ae0*/  SHF.R.S32.HI R11, RZ, 0x1f, R15 ;  /* 0x0000001fff0b7819 */ /* 0x002fe4000001140f */
[--C-:B------:R-:W-:Y:S02]  /*0af0*/  IADD3 R14, P0, P1, R15, R7, R22.reuse ;  /* 0x000000070f0e7210 */ /* 0x100fe4000791e016 */
[----:B------:R-:W-:-:S04]  /*0b00*/  SHF.R.S32.HI R7, RZ, 0x1f, R22 ;  /* 0x0000001fff077819 */ /* 0x000fc80000011416 */
[----:B------:R-:W-:Y:S02]  /*0b10*/  IADD3.X R24, PT, PT, R11, R24, R7, P0, P1 ;  /* 0x000000180b187210 */ /* 0x000fe400007e2407 */
[----:B------:R-:W-:Y:S01]  /*0b20*/  SHF.R.S32.HI R11, RZ, 0x1f, R17 ;  /* 0x0000001fff0b7819 */ /* 0x000fe20000011411 */
[----:B------:R-:W-:Y:S02]  /*0b30*/  VIADD R6, R6, 0x10 ;  /* 0x0000001006067836 */ /* 0x000fe40000000000 */
[----:B------:R-:W-:Y:S02]  /*0b40*/  VIADD R9, R9, 0x1000 ;  /* 0x0000100009097836 */ /* 0x000fe40000000000 */
        /* <DEDUP_REMOVED lines=8> */
[----:B------:R-:W-:Y:S01]  /*0bd0*/  IABS R12, R20 ;  /* 0x00000014000c7213 */ /* 0x000fe20000000000 */
[----:B-----5:R-:W-:Y:S02]  /*0be0*/  IMAD.IADD R10, R10, 0x1, -R13 ;  /* 0x000000010a0a7824 */ /* 0x020fe400078e0a0d */
[----:B------:R-:W-:-:S03]  /*0bf0*/  IMAD.MOV.U32 R13, RZ, RZ, R18 ;  /* 0x000000ffff0d7224 */ /* 0x000fc600078e0012 */
[----:B------:R-:W-:Y:S02]  /*0c00*/  IABS R14, R10 ;  /* 0x0000000a000e7213 */ /* 0x000fe40000000000 */
[--C-:B------:R-:W-:Y:S02]  /*0c10*/  IADD3 R25, P0, P1, R13, R7, R12.reuse ;  /* 0x000000070d197210 */ /* 0x100fe4000791e00c */
[----:B------:R-:W-:Y:S02]  /*0c20*/  SHF.R.S32.HI R7, RZ, 0x1f, R12 ;  /* 0x0000001fff077819 */ /* 0x000fe4000001140c */
[----:B------:R-:W-:-:S04]  /*0c30*/  SHF.R.S32.HI R10, RZ, 0x1f, R13 ;  /* 0x0000001fff0a7819 */ /* 0x000fc8000001140d */
[----:B------:R-:W-:Y:S02]  /*0c40*/  IADD3.X R10, PT, PT, R10, R11, R7, P0, P1 ;  /* 0x0000000b0a0a7210 */ /* 0x000fe400007e2407 */
[----:B------:R-:W-:Y:S02]  /*0c50*/  ISETP.NE.AND P0, PT, R6, RZ, PT ;  /* 0x000000ff0600720c */ /* 0x000fe40003f05270 */
[----:B------:R-:W-:Y:S02]  /*0c60*/  IADD3 R16, PT, PT, R19, -R16, RZ ;  /* 0x8000001013107210 */ /* 0x000fe40007ffe0ff */
[----:B------:R-:W-:Y:S02]  /*0c70*/  MOV R12, R14 ;  /* 0x0000000e000c7202 */ /* 0x000fe40000000f00 */
[----:B------:R-:W-:Y:S02]  /*0c80*/  IABS R26, R16 ;  /* 0x00000010001a7213 */ /* 0x000fe40000000000 */
[----:B------:R-:W-:-:S02]  /*0c90*/  SHF.R.S32.HI R7, RZ, 0x1f, R12 ;  /* 0x0000001fff077819 */ /* 0x000fc4000001140c */
[--C-:B------:R-:W-:Y:S02]  /*0ca0*/  IADD3 R25, P1, P2, R12, R25, R26.reuse ;  /* 0x000000190c197210 */ /* 0x100fe40007a3e01a */
[----:B------:R-:W-:-:S04]  /*0cb0*/  SHF.R.S32.HI R26, RZ, 0x1f, R26 ;  /* 0x0000001fff1a7819 */ /* 0x000fc8000001141a */
[----:B------:R-:W-:Y:S01]  /*0cc0*/  IADD3.X R26, PT, PT, R7, R10, R26, P1, P2 ;  /* 0x0000000a071a7210 */ /* 0x000fe20000fe441a */
[----:B------:R-:W-:Y:S06]  /*0cd0*/  @P0 BRA `(.L_x_18) ;  /* 0xfffffff400900947 */ /* 0x000fec000383ffff */
[----:B------:R-:W-:Y:S05]  /*0ce0*/  BSYNC.RECONVERGENT B2 ;  /* 0x0000000000027941 */ /* 0x000fea0003800200 */
.L_x_17:
[----:B------:R-:W-:-:S07]  /*0cf0*/  VIADD R9, R9, 0xfffff800 ;  /* 0xfffff80009097836 */ /* 0x000fce0000000000 */
.L_x_16:
[----:B------:R-:W-:Y:S05]  /*0d00*/  BSYNC.RECONVERGENT B1 ;  /* 0x0000000000017941 */ /* 0x000fea0003800200 */
.L_x_15:
        /* <DEDUP_REMOVED lines=18> */
[C---:B------:R-:W-:Y:S01]  /*0e30*/  IADD3 R7, PT, PT, R9.reuse, 0x200, RZ ;  /* 0x0000020009077810 */ /* 0x040fe20007ffe0ff */
[----:B------:R-:W-:-:S04]  /*0e40*/  VIADD R4, R9, 0x300 ;  /* 0x0000030009047836 */ /* 0x000fc80000000000 */
        /* <DEDUP_REMOVED lines=12> */
[----:B0-----:R-:W-:Y:S01]  /*0f10*/  IMAD.WIDE.U32 R16, R7, 0x4, R14 ;  /* 0x0000000407107825 */ /* 0x001fe200078e000e */
[----:B--2---:R-:W-:-:S03]  /*0f20*/  IADD3 R10, PT, PT, R29, -R10, RZ ;  /* 0x8000000a1d0a7210 */ /* 0x004fc60007ffe0ff */
[----:B------:R-:W-:Y:S02]  /*0f30*/  IMAD.WIDE.U32 R28, R7, 0x4, R12 ;  /* 0x00000004071c7825 */ /* 0x000fe400078e000c */
[----:B------:R-:W2:Y:S04]  /*0f40*/  LDG.E.CONSTANT R7, desc[UR6][R16.64] ;  /* 0x0000000610077981 */ /* 0x000ea8000c1e9900 */
[----:B------:R0:W2:Y:S02]  /*0f50*/  LDG.E.CONSTANT R22, desc[UR6][R28.64] ;  /* 0x000000061c167981 */ /* 0x0000a4000c1e9900 */
[----:B0-----:R-:W-:-:S04]  /*0f60*/  IMAD.WIDE.U32 R28, R27, 0x4, R14 ;  /* 0x000000041b1c7825 */ /* 0x001fc800078e000e */
[----:B------:R-:W-:Y:S02]  /*0f70*/  VIADD R27, R9, 0x600 ;  /* 0x00000600091b7836 */ /* 0x000fe40000000000 */
[----:B---3--:R-:W-:Y:S02]  /*0f80*/  IMAD.IADD R11, R18, 0x1, -R11 ;  /* 0x00000001120b7824 */ /* 0x008fe400078e0a0b */
[C---:B------:R-:W-:Y:S01]  /*0f90*/  IMAD.WIDE.U32 R16, R27.reuse, 0x4, R14 ;  /* 0x000000041b107825 */ /* 0x040fe200078e000e */
[----:B------:R0:W3:Y:S03]  /*0fa0*/  LDG.E.CONSTANT R18, desc[UR6][R28.64] ;  /* 0x000000061c127981 */ /* 0x0000e6000c1e9900 */
        /* <DEDUP_REMOVED lines=8> */
[----:B------:R-:W-:Y:S01]  /*1030*/  IABS R11, R11 ;  /* 0x0000000b000b7213 */ /* 0x000fe20000000000 */
[----:B----4-:R-:W-:Y:S01]  /*1040*/  IMAD.IADD R19, R24, 0x1, -R19 ;  /* 0x0000000118137824 */ /* 0x010fe200078e0a13 */
[----:B------:R-:W-:Y:S02]  /*1050*/  IABS R10, R10 ;  /* 0x0000000a000a7213 */ /* 0x000fe40000000000 */
[----:B-1----:R-:W-:Y:S01]  /*1060*/  MOV R28, R11 ;  /* 0x0000000b001c7202 */ /* 0x002fe20000000f00 */
[----:B-----5:R-:W-:Y:S01]  /*1070*/  IMAD.IADD R4, R23, 0x1, -R4 ;  /* 0x0000000117047824 */ /* 0x020fe200078e0a04 */
[----:B------:R-:W-:-:S02]  /*1080*/  IABS R19, R19 ;  /* 0x0000001300137213 */ /* 0x000fc40000000000 */
[----:B------:R-:W-:Y:S02]  /*1090*/  IADD3 R25, P1, P2, R10, R25, R28 ;  /* 0x000000190a197210 */ /* 0x000fe40007a3e01c */
[----:B------:R-:W-:Y:S02]  /*10a0*/  SHF.R.S32.HI R10, RZ, 0x1f, R10 ;  /* 0x0000001fff0a7819 */ /* 0x000fe4000001140a */
[----:B------:R-:W-:-:S04]  /*10b0*/  SHF.R.S32.HI R11, RZ, 0x1f, R28 ;  /* 0x0000001fff0b7819 */ /* 0x000fc8000001141c */
[----:B------:R-:W-:Y:S02]  /*10c0*/  IADD3.X R26, PT, PT, R10, R26, R11, P1, P2 ;  /* 0x0000001a0a1a7210 */ /* 0x000fe40000fe440b */
[----:B------:R-:W-:Y:S01]  /*10d0*/  IABS R10, R4 ;  /* 0x00000004000a7213 */ /* 0x000fe20000000000 */
[----:B------:R-:W-:-:S05]  /*10e0*/  IMAD.MOV.U32 R4, RZ, RZ, R19 ;  /* 0x000000ffff047224 */ /* 0x000fca00078e0013 */
[----:B------:R-:W-:Y:S01]  /*10f0*/  IADD3 R25, P1, P2, R10, R25, R4 ;  /* 0x000000190a197210 */ /* 0x000fe20007a3e004 */
[----:B------:R-:W-:Y:S01]  /*1100*/  VIADD R9, R9, 0x800 ;  /* 0x0000080009097836 */ /* 0x000fe20000000000 */
[----:B--2---:R-:W-:-:S04]  /*1110*/  IADD3 R7, PT, PT, R22, -R7, RZ ;  /* 0x8000000716077210 */ /* 0x004fc80007ffe0ff */
[----:B------:R-:W-:Y:S02]  /*1120*/  IABS R11, R7 ;  /* 0x00000007000b7213 */ /* 0x000fe40000000000 */
[----:B------:R-:W-:Y:S02]  /*1130*/  SHF.R.S32.HI R7, RZ, 0x1f, R4 ;  /* 0x0000001fff077819 */ /* 0x000fe40000011404 */
[----:B------:R-:W-:Y:S01]  /*1140*/  SHF.R.S32.HI R4, RZ, 0x1f, R10 ;  /* 0x0000001fff047819 */ /* 0x000fe2000001140a */
[----:B---3--:R-:W-:-:S05]  /*1150*/  IMAD.IADD R18, R21, 0x1, -R18 ;  /* 0x0000000115127824 */ /* 0x008fca00078e0a12 */
[----:B------:R-:W-:Y:S02]  /*1160*/  IABS R18, R18 ;  /* 0x0000001200127213 */ /* 0x000fe40000000000 */
[----:B------:R-:W-:Y:S01]  /*1170*/  IADD3.X R10, PT, PT, R4, R26, R7, P1, P2 ;  /* 0x0000001a040a7210 */ /* 0x000fe20000fe4407 */
[----:B------:R-:W-:-:S05]  /*1180*/  IMAD.IADD R20, R20, 0x1, -R27 ;  /* 0x0000000114147824 */ /* 0x000fca00078e0a1b */
[----:B------:R-:W-:Y:S02]  /*1190*/  IABS R20, R20 ;  /* 0x0000001400147213 */ /* 0x000fe40000000000 */
[----:B------:R-:W-:-:S03]  /*11a0*/  SHF.R.S32.HI R7, RZ, 0x1f, R11 ;  /* 0x0000001fff077819 */ /* 0x000fc6000001140b */
[----:B------:R-:W-:Y:S02]  /*11b0*/  IMAD.MOV.U32 R26, RZ, RZ, R20 ;  /* 0x000000ffff1a7224 */ /* 0x000fe400078e0014 */
[----:B------:R-:W-:-:S05]  /*11c0*/  IMAD.IADD R12, R12, 0x1, -R15 ;  /* 0x000000010c0c7824 */ /* 0x000fca00078e0a0f */
[----:B------:R-:W-:Y:S02]  /*11d0*/  IABS R13, R12 ;  /* 0x0000000c000d7213 */ /* 0x000fe40000000000 */
[----:B------:R-:W-:-:S04]  /*11e0*/  MOV R12, R18 ;  /* 0x00000012000c7202 */ /* 0x000fc80000000f00 */
[--C-:B------:R-:W-:Y:S02]  /*11f0*/  IADD3 R25, P1, P2, R11, R25, R12.reuse ;  /* 0x000000190b197210 */ /* 0x100fe40007a3e00c */
[----:B------:R-:W-:Y:S02]  /*1200*/  SHF.R.S32.HI R4, RZ, 0x1f, R12 ;  /* 0x0000001fff047819 */ /* 0x000fe4000001140c */
[----:B------:R-:W-:Y:S02]  /*1210*/  IADD3 R25, P3, P4, R13, R25, R26 ;  /* 0x000000190d197210 */ /* 0x000fe40007c7e01a */
[----:B------:R-:W-:Y:S02]  /*1220*/  IADD3.X R4, PT, PT, R7, R10, R4, P1, P2 ;  /* 0x0000000a07047210 */ /* 0x000fe40000fe4404 */
[----:B------:R-:W-:Y:S02]  /*1230*/  SHF.R.S32.HI R26, RZ, 0x1f, R26 ;  /* 0x0000001fff1a7819 */ /* 0x000fe4000001141a */
[----:B------:R-:W-:-:S04]  /*1240*/  SHF.R.S32.HI R7, RZ, 0x1f, R13 ;  /* 0x0000001fff077819 */ /* 0x000fc8000001140d */
[----:B------:R-:W-:-:S07]  /*1250*/  IADD3.X R26, PT, PT, R7, R4, R26, P3, P4 ;  /* 0x00000004071a7210 */ /* 0x000fce0001fe841a */
.L_x_20:
[----:B------:R-:W-:Y:S05]  /*1260*/  BSYNC.RECONVERGENT B1 ;  /* 0x0000000000017941 */ /* 0x000fea0003800200 */
.L_x_19:
[----:B------:R-:W-:Y:S05]  /*1270*/  @!P0 BRA `(.L_x_14) ;  /* 0x0000000000f48947 */ /* 0x000fea0003800000 */
[----:B------:R-:W-:Y:S01]  /*1280*/  ISETP.GE.U32.AND P1, PT, R6, 0x4, PT ;  /* 0x000000040600780c */ /* 0x000fe20003f26070 */
[----:B------:R-:W-:Y:S01]  /*1290*/  BSSY.RECONVERGENT B1, `(.L_x_21) ;  /* 0x000002b000017945 */ /* 0x000fe20003800200 */
[----:B------:R-:W-:-:S04]  /*12a0*/  LOP3.LUT R8, R8, 0x3, RZ, 0xc0, !PT ;  /* 0x0000000308087812 */ /* 0x000fc800078ec0ff */
[----:B------:R-:W-:-:S07]  /*12b0*/  ISETP.NE.AND P0, PT, R8, RZ, PT ;  /* 0x000000ff0800720c */ /* 0x000fce0003f05270 */
[----:B------:R-:W-:Y:S06]  /*12c0*/  @!P1 BRA `(.L_x_22) ;  /* 0x00000000009c9947 */ /* 0x000fec0003800000 */
[----:B------:R-:W0:Y:S01]  /*12d0*/  LDC.64 R10, c[0x0][0x388] ;  /* 0x0000e200ff0a7b82 */ /* 0x000e220000000a00 */
[C---:B------:R-:W-:Y:S01]  /*12e0*/  IADD3 R17, PT, PT, R9.reuse, 0x200, RZ ;  /* 0x0000020009117810 */ /* 0x040fe20007ffe0ff */
[C---:B------:R-:W-:Y:S02]  /*12f0*/  VIADD R13, R9.reuse, 0x100 ;  /* 0x00000100090d7836 */ /* 0x040fe40000000000 */
[----:B------:R-:W-:-:S04]  /*1300*/  VIADD R27, R9, 0x300 ;  /* 0x00000300091b7836 */ /* 0x000fc80000000000 */
        /* <DEDUP_REMOVED lines=20> */
[----:B---3--:R-:W-:Y:S01]  /*1450*/  IMAD.IADD R22, R22, 0x1, -R13 ;  /* 0x0000000116167824 */ /* 0x008fe200078e0a0d */
[----:B----4-:R-:W-:Y:S01]  /*1460*/  IADD3 R18, PT, PT, R18, -R17, RZ ;  /* 0x8000001112127210 */ /* 0x010fe20007ffe0ff */
[----:B-----5:R-:W-:-:S03]  /*1470*/  IMAD.IADD R4, R10, 0x1, -R7 ;  /* 0x000000010a047824 */ /* 0x020fc600078e0a07 */
        /* <DEDUP_REMOVED lines=12> */
.L_x_22:
[----:B------:R-:W-:Y:S05]  /*1540*/  BSYNC.RECONVERGENT B1 ;  /* 0x0000000000017941 */ /* 0x000fea0003800200 */
.L_x_21:
[----:B------:R-:W-:Y:S05]  /*1550*/  @!P0 BRA `(.L_x_14) ;  /* 0x00000000003c8947 */ /* 0x000fea0003800000 */
[----:B------:R-:W0:Y:S01]  /*1560*/  LDC.64 R6, c[0x0][0x388] ;  /* 0x0000e200ff067b82 */ /* 0x000e220000000a00 */
[----:B------:R-:W-:-:S07]  /*1570*/  IADD3 R8, PT, PT, -R8, RZ, RZ ;  /* 0x000000ff08087210 */ /* 0x000fce0007ffe1ff */
[----:B------:R-:W1:Y:S02]  /*1580*/  LDC.64 R10, c[0x0][0x390] ;  /* 0x0000e400ff0a7b82 */ /* 0x000e640000000a00 */
.L_x_23:
[----:B0-----:R-:W-:-:S04]  /*1590*/  IMAD.WIDE.U32 R12, R9, 0x4, R6 ;  /* 0x00000004090c7825 */ /* 0x001fc800078e0006 */
[C---:B-1----:R-:W-:Y:S02]  /*15a0*/  IMAD.WIDE.U32 R14, R9.reuse, 0x4, R10 ;  /* 0x00000004090e7825 */ /* 0x042fe400078e000a */
[----:B------:R-:W2:Y:S04]  /*15b0*/  LDG.E.CONSTANT R12, desc[UR6][R12.64] ;  /* 0x000000060c0c7981 */ /* 0x000ea8000c1e9900 */
[----:B------:R-:W2:Y:S01]  /*15c0*/  LDG.E.CONSTANT R15, desc[UR6][R14.64] ;  /* 0x000000060e0f7981 */ /* 0x000ea2000c1e9900 */
[----:B------:R-:W-:Y:S02]  /*15d0*/  VIADD R8, R8, 0x1 ;  /* 0x0000000108087836 */ /* 0x000fe40000000000 */
[----:B------:R-:W-:-:S03]  /*15e0*/  VIADD R9, R9, 0x100 ;  /* 0x0000010009097836 */ /* 0x000fc60000000000 */
[----:B------:R-:W-:Y:S01]  /*15f0*/  ISETP.NE.AND P0, PT, R8, RZ, PT ;  /* 0x000000ff0800720c */ /* 0x000fe20003f05270 */
[----:B--2---:R-:W-:-:S05]  /*1600*/  IMAD.IADD R4, R12, 0x1, -R15 ;  /* 0x000000010c047824 */ /* 0x004fca00078e0a0f */
[----:B------:R-:W-:-:S04]  /*1610*/  IABS R4, R4 ;  /* 0x0000000400047213 */ /* 0x000fc80000000000 */
[----:B------:R-:W-:-:S04]  /*1620*/  IADD3 R25, P1, PT, R4, R25, RZ ;  /* 0x0000001904197210 */ /* 0x000fc80007f3e0ff */
[----:B------:R-:W-:Y:S01]  /*1630*/  LEA.HI.X.SX32 R26, R4, R26, 0x1, P1 ;  /* 0x0000001a041a7211 */ /* 0x000fe200008f0eff */
[----:B------:R-:W-:Y:S08]  /*1640*/  @P0 BRA `(.L_x_23) ;  /* 0xfffffffc00d00947 */ /* 0x000ff0000383ffff */
.L_x_14:
[----:B------:R-:W-:Y:S05]  /*1650*/  BSYNC.RECONVERGENT B0 ;  /* 0x0000000000007941 */ /* 0x000fea0003800200 */
.L_x_13:
[----:B------:R-:W-:-:S05]  /*1660*/  LEA R2, R2, R3, 0x8 ;  /* 0x0000000302027211 */ /* 0x000fca00078e40ff */
        /* <DEDUP_REMOVED lines=9> */
[----:B------:R-:W-:Y:S01]  /*1700*/  HFMA2 R2, -RZ, RZ, 0, 1.5199184417724609375e-05 ;  /* 0x000000ffff027431 */ /* 0x000fe200000001ff */
[----:B------:R-:W-:Y:S01]  /*1710*/  MOV R12, 0x3 ;  /* 0x00000003000c7802 */ /* 0x000fe20000000f00 */
[----:B--2---:R-:W-:-:S05]  /*1720*/  @!P0 IMAD.IADD R0, R4, 0x1, -R7 ;  /* 0x0000000104008824 */ /* 0x004fca00078e0a07 */
        /* <DEDUP_REMOVED lines=9> */
[----:B0-----:R-:W-:-:S05]  /*17c0*/  IADD3 R7, P0, PT, R4, R17, RZ ;  /* 0x0000001104077210 */ /* 0x001fca0007f1e0ff */
[----:B-1----:R-:W-:Y:S01]  /*17d0*/  IMAD.X R15, R0, 0x1, R9, P0 ;  /* 0x00000001000f7824 */ /* 0x002fe200000e0609 */
[----:B------:R-:W0:Y:S04]  /*17e0*/  SHFL.DOWN PT, R5, R7, 0x4, 0x1f ;  /* 0x08801f0007057f89 */ /* 0x000e2800000e0000 */
[----:B------:R-:W1:Y:S01]  /*17f0*/  SHFL.DOWN PT, R4, R15, 0x4, 0x1f ;  /* 0x08801f000f047f89 */ /* 0x000e6200000e0000 */
[----:B------:R-:W-:Y:S01]  /*1800*/  IMAD.MOV.U32 R0, RZ, RZ, 0xf ;  /* 0x0000000fff007424 */ /* 0x000fe200078e00ff */
[----:B0-----:R-:W-:-:S05]  /*1810*/  IADD3 R11, P0, PT, R5, R7, RZ ;  /* 0x00000007050b7210 */ /* 0x001fca0007f1e0ff */
[----:B-1----:R-:W-:Y:S01]  /*1820*/  IMAD.X R13, R4, 0x1, R15, P0 ;  /* 0x00000001040d7824 */ /* 0x002fe200000e060f */
[----:B------:R-:W0:Y:S04]  /*1830*/  SHFL.DOWN PT, R5, R11, 0x2, 0x1f ;  /* 0x08401f000b057f89 */ /* 0x000e2800000e0000 */
[----:B------:R-:W1:Y:S01]  /*1840*/  SHFL.DOWN PT, R4, R13, 0x2, 0x1f ;  /* 0x08401f000d047f89 */ /* 0x000e6200000e0000 */
[----:B------:R-:W-:-:S13]  /*1850*/  LOP3.LUT P0, R6, R3, 0x1f, RZ, 0xc0, !PT ;  /* 0x0000001f03067812 */ /* 0x000fda000780c0ff */
[----:B------:R-:W2:Y:S01]  /*1860*/  @!P0 S2R R8, SR_CgaCtaId ;  /* 0x0000000000088919 */ /* 0x000ea20000008800 */
[----:B0-----:R-:W-:-:S05]  /*1870*/  IADD3 R9, P1, PT, R5, R11, RZ ;  /* 0x0000000b05097210 */ /* 0x001fca0007f3e0ff */
[----:B-1----:R-:W-:Y:S02]  /*1880*/  IMAD.X R10, R4, 0x1, R13, P1 ;  /* 0x00000001040a7824 */ /* 0x002fe400008e060d */
        /* <DEDUP_REMOVED lines=30> */
[----:B-1----:R-:W-:-:S05]  /*1a70*/  IADD3 R11, P0, PT, R7, R10, RZ ;  /* 0x0000000a070b7210 */ /* 0x002fca0007f1e0ff */
[----:B0-2---:R-:W-:-:S08]  /*1a80*/  IMAD.X R13, R6, 0x1, R13, P0 ;  /* 0x00000001060d7824 */ /* 0x005fd000000e060d */
.L_x_24:
        /* <DEDUP_REMOVED lines=12> */
.L_x_25:
        /* <DEDUP_REMOVED lines=11> */
.L_x_27:


//--------------------- .nv.shared._Z17blockStrideKernelILj9EEvjPKiS1_Px --------------------------
	.section	.nv.shared._Z17blockStrideKernelILj9EEvjPKiS1_Px,"aw",@nobits
	.sectionflags	@""
	.align	16
	.zero		1024


//--------------------- .nv.shared.reserved.0     --------------------------
	.section	.nv.shared.reserved.0,"aw",@nobits
	.weak		__nv_reservedSMEM_offset_0_alias
	.size		__nv_reservedSMEM_offset_0_alias, 0, 64
	.other		__nv_reservedSMEM_offset_0_alias,@"STO_CUDA_RESERVED_SHARED STV_DEFAULT"
__nv_reservedSMEM_offset_0_alias:
	.zero		0
	.zero		64


//--------------------- .nv.shared._Z17blockStrideKernelILj8EEvjPKiS1_Px --------------------------
	.section	.nv.shared._Z17blockStrideKernelILj8EEvjPKiS1_Px,"aw",@nobits
	.sectionflags	@""
	.align	16
	.zero		1024


//--------------------- .nv.constant0._Z17blockStrideKernelILj9EEvjPKiS1_Px --------------------------
	.section	.nv.constant0._Z17blockStrideKernelILj9EEvjPKiS1_Px,"a",@progbits
	.sectionflags	@""
	.align	4
.nv.constant0._Z17blockStrideKernelILj9EEvjPKiS1_Px:
	.zero		928


//--------------------- .nv.constant0._Z17blockStrideKernelILj8EEvjPKiS1_Px --------------------------
	.section	.nv.constant0._Z17blockStrideKernelILj8EEvjPKiS1_Px,"a",@progbits
	.sectionflags	@""
	.align	4
.nv.constant0._Z17blockStrideKernelILj8EEvjPKiS1_Px:
	.zero		928


//--------------------- SYMBOLS --------------------------

	.type		.nv.reservedSmem.offset0,@object
	.size		.nv.reservedSmem.offset0,0x4
	.type		.nv.reservedSmem.cap,@object
	.size		.nv.reservedSmem.cap,0x4
